// auto-generated by cutlass_sweep.fmha — config: {"arch": "sm_90", "dtype": "e4m3", "head_dim": 64, "mask": "residual", "schedule": "cooperative", "tile_kv": 64, "tile_q": 128}
#include "cutlass/cutlass.h"
#include "cute/tensor.hpp"
#include "cutlass/device_kernel.h"
#include "cutlass/kernel_hardware_info.h"
#include "88_hopper_fmha/collective/fmha_fusion.hpp"
#include "88_hopper_fmha/kernel/fmha_kernel_builder.hpp"

using namespace cute;
using Element = cutlass::float_e4m3_t;
using TileShape = Shape<_128, _64, _64>;
using StrideQ = cute::tuple<int, _1, cute::tuple<int, int>>;
using StrideK = cute::tuple<int, _1, cute::tuple<int, int>>;
using StrideV = cute::tuple<cute::_1, int, cute::tuple<int, int>>;

using Kernel = typename cutlass::fmha::kernel::FmhaBuilder<
    Element, float, float,
    TileShape, StrideQ, StrideK, StrideV,
    cutlass::fmha::collective::ResidualFusion,
    cutlass::gemm::KernelTmaWarpSpecializedCooperative
  >::Kernel;

auto* _anchor = &cutlass::device_kernel<Kernel>;


// ===== COMPILED SASS (sm_90a) =====

	.target	sm_90a

	.elftype	@"ET_EXEC"


//--------------------- .note.nv.tkinfo           --------------------------
	.section	.note.nv.tkinfo,"",@"SHT_NOTE"
	.sectionflags	@"SHF_NOTE_NV_TKINFO"
	.tkinfo
        /*0018*/ 	.word	0x00000002
        /*0030*/ 	.string	""
        /*0030*/ 	.string	"ptxas"
        /*0030*/ 	.string	"Cuda compilation tools, release 13.0, V13.0.88"
        /*0030*/ 	.string	"Build cuda_13.0.r13.0/compiler.36424714_0"
        /*0030*/ 	.string	"-arch sm_90a -m 64 "



//--------------------- .note.nv.cuinfo           --------------------------
	.section	.note.nv.cuinfo,"",@"SHT_NOTE"
	.sectionflags	@"SHF_NOTE_NV_CUINFO"
        /*0018*/ 	.short	0x0002
        /*001a*/ 	.short	0x005a
        /*001c*/ 	.short	0x0082
	.zero		2


//--------------------- .nv.info                  --------------------------
	.section	.nv.info,"",@"SHT_CUDA_INFO"
	.align	4


	//----- nvinfo : EIATTR_REGCOUNT
	.align		4
        /*0000*/ 	.byte	0x04, 0x2f
        /*0002*/ 	.short	(.L_15 - .L_14)
	.align		4
.L_14:
        /*0004*/ 	.word	index@(_ZN7cutlass13device_kernelINS_4fmha6kernel28FmhaKernelTmaWarpSpecializedINS1_10collective30FmhaMainloopTmaWarpSpecializedINS_12float_e4m3_tEffN4cute5tupleIJNS7_1CILi128EEENS9_ILi64EEESB_EEENS8_IJiNS9_ILi1EEENS8_IJiiEEEEEESF_NS8_IJSD_iSE_EEENS4_14ResidualFusionEJEEENS4_15FmhaFwdEpilogueIS6_fNS8_IJSB_SB_SB_EEEEENS2_23IndividualTileSchedulerEJEEEEEvNT_6ParamsE)
        /*0008*/ 	.word	0x000000a8


	//----- nvinfo : EIATTR_FRAME_SIZE
	.align		4
.L_15:
        /*000c*/ 	.byte	0x04, 0x11
        /*000e*/ 	.short	(.L_17 - .L_16)
	.align		4
.L_16:
        /*0010*/ 	.word	index@($__internal_0_$__cuda_sm20_rcp_rn_f32_slowpath)
        /*0014*/ 	.word	0x00000000


	//----- nvinfo : EIATTR_FRAME_SIZE
	.align		4
.L_17:
        /*0018*/ 	.byte	0x04, 0x11
        /*001a*/ 	.short	(.L_19 - .L_18)
	.align		4
.L_18:
        /*001c*/ 	.word	index@(_ZN7cutlass13device_kernelINS_4fmha6kernel28FmhaKernelTmaWarpSpecializedINS1_10collective30FmhaMainloopTmaWarpSpecializedINS_12float_e4m3_tEffN4cute5tupleIJNS7_1CILi128EEENS9_ILi64EEESB_EEENS8_IJiNS9_ILi1EEENS8_IJiiEEEEEESF_NS8_IJSD_iSE_EEENS4_14ResidualFusionEJEEENS4_15FmhaFwdEpilogueIS6_fNS8_IJSB_SB_SB_EEEEENS2_23IndividualTileSchedulerEJEEEEEvNT_6ParamsE)
        /*0020*/ 	.word	0x00000000


	//----- nvinfo : EIATTR_MIN_STACK_SIZE
	.align		4
.L_19:
        /*0024*/ 	.byte	0x04, 0x12
        /*0026*/ 	.short	(.L_21 - .L_20)
	.align		4
.L_20:
        /*0028*/ 	.word	index@(_ZN7cutlass13device_kernelINS_4fmha6kernel28FmhaKernelTmaWarpSpecializedINS1_10collective30FmhaMainloopTmaWarpSpecializedINS_12float_e4m3_tEffN4cute5tupleIJNS7_1CILi128EEENS9_ILi64EEESB_EEENS8_IJiNS9_ILi1EEENS8_IJiiEEEEEESF_NS8_IJSD_iSE_EEENS4_14ResidualFusionEJEEENS4_15FmhaFwdEpilogueIS6_fNS8_IJSB_SB_SB_EEEEENS2_23IndividualTileSchedulerEJEEEEEvNT_6ParamsE)
        /*002c*/ 	.word	0x00000000
.L_21:


//--------------------- .nv.compat                --------------------------
	.section	.nv.compat,"",@"SHT_CUDA_COMPAT_INFO"
	.align	4
        /*0000*/ 	.byte	0x02, 0x09, 0x01, 0x00, 0x02, 0x02, 0x04, 0x00, 0x02, 0x05, 0x05, 0x00, 0x03, 0x07, 0x01, 0x01
        /*0010*/ 	.byte	0x02, 0x03, 0x01, 0x00, 0x02, 0x06, 0x01, 0x00, 0x04, 0x0b, 0x08, 0x00, 0x00, 0x00, 0x00, 0x00
        /*0020*/ 	.byte	0x00, 0x00, 0x00, 0x00


//--------------------- .nv.info._ZN7cutlass13device_kernelINS_4fmha6kernel28FmhaKernelTmaWarpSpecializedINS1_10collective30FmhaMainloopTmaWarpSpecializedINS_12float_e4m3_tEffN4cute5tupleIJNS7_1CILi128EEENS9_ILi64EEESB_EEENS8_IJiNS9_ILi1EEENS8_IJiiEEEEEESF_NS8_IJSD_iSE_EEENS4_14ResidualFusionEJEEENS4_15FmhaFwdEpilogueIS6_fNS8_IJSB_SB_SB_EEEEENS2_23IndividualTileSchedulerEJEEEEEvNT_6ParamsE --------------------------
	.section	.nv.info._ZN7cutlass13device_kernelINS_4fmha6kernel28FmhaKernelTmaWarpSpecializedINS1_10collective30FmhaMainloopTmaWarpSpecializedINS_12float_e4m3_tEffN4cute5tupleIJNS7_1CILi128EEENS9_ILi64EEESB_EEENS8_IJiNS9_ILi1EEENS8_IJiiEEEEEESF_NS8_IJSD_iSE_EEENS4_14ResidualFusionEJEEENS4_15FmhaFwdEpilogueIS6_fNS8_IJSB_SB_SB_EEEEENS2_23IndividualTileSchedulerEJEEEEEvNT_6ParamsE,"",@"SHT_CUDA_INFO"
	.sectionflags	@""
	.align	4


	//----- nvinfo : EIATTR_CUDA_API_VERSION
	.align		4
        /*0000*/ 	.byte	0x04, 0x37
        /*0002*/ 	.short	(.L_23 - .L_22)
.L_22:
        /*0004*/ 	.word	0x00000082


	//----- nvinfo : EIATTR_KPARAM_INFO
	.align		4
.L_23:
        /*0008*/ 	.byte	0x04, 0x17
        /*000a*/ 	.short	(.L_25 - .L_24)
.L_24:
        /*000c*/ 	.word	0x00000000
        /*0010*/ 	.short	0x0000
        /*0012*/ 	.short	0x0070
        /*0014*/ 	.byte	0x00, 0xf0, 0x01, 0x20


	//----- nvinfo : EIATTR_SPARSE_MMA_MASK
	.align		4
.L_25:
        /*0018*/ 	.byte	0x03, 0x50
        /*001a*/ 	.short	0x0000


	//----- nvinfo : EIATTR_MAXREG_COUNT
	.align		4
        /*001c*/ 	.byte	0x03, 0x1b
        /*001e*/ 	.short	0x00a8


	//----- nvinfo : EIATTR_NUM_BARRIERS
	.align		4
        /*0020*/ 	.byte	0x02, 0x4c
        /*0022*/ 	.byte	0x02
	.zero		1


	//----- nvinfo : EIATTR_EXTERNS
	.align		4
        /*0024*/ 	.byte	0x04, 0x0f
        /*0026*/ 	.short	(.L_27 - .L_26)


	//   ....[0]....
	.align		4
.L_26:
        /*0028*/ 	.word	index@(__assertfail)


	//----- nvinfo : EIATTR_MERCURY_ISA_VERSION
	.align		4
.L_27:
        /*002c*/ 	.byte	0x03, 0x5f
        /*002e*/ 	.short	0x0101


	//----- nvinfo : EIATTR_INT_WARP_WIDE_INSTR_OFFSETS
	.align		4
        /*0030*/ 	.byte	0x04, 0x31
        /*0032*/ 	.short	(.L_29 - .L_28)


	//   ....[0]....
.L_28:
        /*0034*/ 	.word	0x000006f0


	//   ....[1]....
        /*0038*/ 	.word	0x00000700


	//   ....[2]....
        /*003c*/ 	.word	0x00000710


	//   ....[3]....
        /*0040*/ 	.word	0x00000720


	//   ....[4]....
        /*0044*/ 	.word	0x00000790


	//----- nvinfo : EIATTR_COOP_GROUP_MASK_REGIDS
	.align		4
.L_29:
        /*0048*/ 	.byte	0x04, 0x29
        /*004a*/ 	.short	(.L_31 - .L_30)


	//   ....[0]....
.L_30:
        /*004c*/ 	.word	0xffffffff


	//   ....[1]....
        /*0050*/ 	.word	0xffffffff


	//   ....[2]....
        /*0054*/ 	.word	0xffffffff


	//   ....[3]....
        /*0058*/ 	.word	0xffffffff


	//   ....[4]....
        /*005c*/ 	.word	0xffffffff


	//   ....[5]....
        /*0060*/ 	.word	0xffffffff


	//   ....[6]....
        /*0064*/ 	.word	0xffffffff


	//   ....[7]....
        /*0068*/ 	.word	0xffffffff


	//   ....[8]....
        /*006c*/ 	.word	0xffffffff


	//   ....[9]....
        /*0070*/ 	.word	0xffffffff


	//   ....[10]....
        /*0074*/ 	.word	0xffffffff


	//   ....[11]....
        /*0078*/ 	.word	0xffffffff


	//   ....[12]....
        /*007c*/ 	.word	0xffffffff


	//   ....[13]....
        /*0080*/ 	.word	0xffffffff


	//   ....[14]....
        /*0084*/ 	.word	0xffffffff


	//   ....[15]....
        /*0088*/ 	.word	0xffffffff


	//   ....[16]....
        /*008c*/ 	.word	0xffffffff


	//   ....[17]....
        /*0090*/ 	.word	0xffffffff


	//   ....[18]....
        /*0094*/ 	.word	0xffffffff


	//   ....[19]....
        /*0098*/ 	.word	0xffffffff


	//   ....[20]....
        /*009c*/ 	.word	0xffffffff


	//   ....[21]....
        /*00a0*/ 	.word	0xffffffff


	//   ....[22]....
        /*00a4*/ 	.word	0xffffffff


	//   ....[23]....
        /*00a8*/ 	.word	0xffffffff


	//   ....[24]....
        /*00ac*/ 	.word	0xffffffff


	//   ....[25]....
        /*00b0*/ 	.word	0xffffffff


	//   ....[26]....
        /*00b4*/ 	.word	0xffffffff


	//   ....[27]....
        /*00b8*/ 	.word	0xffffffff


	//   ....[28]....
        /*00bc*/ 	.word	0xffffffff


	//   ....[29]....
        /*00c0*/ 	.word	0xffffffff


	//   ....[30]....
        /*00c4*/ 	.word	0xffffffff


	//   ....[31]....
        /*00c8*/ 	.word	0xffffffff


	//   ....[32]....
        /*00cc*/ 	.word	0xffffffff


	//   ....[33]....
        /*00d0*/ 	.word	0xffffffff


	//   ....[34]....
        /*00d4*/ 	.word	0xffffffff


	//   ....[35]....
        /*00d8*/ 	.word	0xffffffff


	//   ....[36]....
        /*00dc*/ 	.word	0xffffffff


	//   ....[37]....
        /*00e0*/ 	.word	0xffffffff


	//   ....[38]....
        /*00e4*/ 	.word	0xffffffff


	//   ....[39]....
        /*00e8*/ 	.word	0xffffffff


	//   ....[40]....
        /*00ec*/ 	.word	0xffffffff


	//   ....[41]....
        /*00f0*/ 	.word	0xffffffff


	//   ....[42]....
        /*00f4*/ 	.word	0xffffffff


	//   ....[43]....
        /*00f8*/ 	.word	0xffffffff


	//   ....[44]....
        /*00fc*/ 	.word	0xffffffff


	//   ....[45]....
        /*0100*/ 	.word	0xffffffff


	//----- nvinfo : EIATTR_COOP_GROUP_INSTR_OFFSETS
	.align		4
.L_31:
        /*0104*/ 	.byte	0x04, 0x28
        /*0106*/ 	.short	(.L_33 - .L_32)


	//   ....[0]....
.L_32:
        /*0108*/ 	.word	0x00000050


	//   ....[1]....
        /*010c*/ 	.word	0x00000080


	//   ....[2]....
        /*0110*/ 	.word	0x000001b0


	//   ....[3]....
        /*0114*/ 	.word	0x00000370


	//   ....[4]....
        /*0118*/ 	.word	0x00000530


	//   ....[5]....
        /*011c*/ 	.word	0x00000690


	//   ....[6]....
        /*0120*/ 	.word	0x00001540


	//   ....[7]....
        /*0124*/ 	.word	0x000015a0


	//   ....[8]....
        /*0128*/ 	.word	0x000017d0


	//   ....[9]....
        /*012c*/ 	.word	0x00001920


	//   ....[10]....
        /*0130*/ 	.word	0x000029e0


	//   ....[11]....
        /*0134*/ 	.word	0x00002a00


	//   ....[12]....
        /*0138*/ 	.word	0x00002a10


	//   ....[13]....
        /*013c*/ 	.word	0x00002a20


	//   ....[14]....
        /*0140*/ 	.word	0x00002a50


	//   ....[15]....
        /*0144*/ 	.word	0x00002a90


	//   ....[16]....
        /*0148*/ 	.word	0x00002ac0


	//   ....[17]....
        /*014c*/ 	.word	0x00002ad0


	//   ....[18]....
        /*0150*/ 	.word	0x000030b0


	//   ....[19]....
        /*0154*/ 	.word	0x000030e0


	//   ....[20]....
        /*0158*/ 	.word	0x00003420


	//   ....[21]....
        /*015c*/ 	.word	0x00003510


	//   ....[22]....
        /*0160*/ 	.word	0x00004720


	//   ....[23]....
        /*0164*/ 	.word	0x00004760


	//   ....[24]....
        /*0168*/ 	.word	0x000047a0


	//   ....[25]....
        /*016c*/ 	.word	0x000047e0


	//   ....[26]....
        /*0170*/ 	.word	0x00004820


	//   ....[27]....
        /*0174*/ 	.word	0x00004860


	//   ....[28]....
        /*0178*/ 	.word	0x00004890


	//   ....[29]....
        /*017c*/ 	.word	0x000048a0


	//   ....[30]....
        /*0180*/ 	.word	0x000052e0


	//   ....[31]....
        /*0184*/ 	.word	0x000053b0


	//   ....[32]....
        /*0188*/ 	.word	0x00005770


	//   ....[33]....
        /*018c*/ 	.word	0x00005850


	//   ....[34]....
        /*0190*/ 	.word	0x000069b0


	//   ....[35]....
        /*0194*/ 	.word	0x000069f0


	//   ....[36]....
        /*0198*/ 	.word	0x00006a30


	//   ....[37]....
        /*019c*/ 	.word	0x00006a70


	//   ....[38]....
        /*01a0*/ 	.word	0x00006ab0


	//   ....[39]....
        /*01a4*/ 	.word	0x00006af0


	//   ....[40]....
        /*01a8*/ 	.word	0x00006b30


	//   ....[41]....
        /*01ac*/ 	.word	0x00006b60


	//   ....[42]....
        /*01b0*/ 	.word	0x00006ef0


	//   ....[43]....
        /*01b4*/ 	.word	0x00006f20


	//   ....[44]....
        /*01b8*/ 	.word	0x00006f80


	//   ....[45]....
        /*01bc*/ 	.word	0x00006f90


	//----- nvinfo : EIATTR_REG_RECONFIG
	.align		4
.L_33:
        /*01c0*/ 	.byte	0x01, 0x54
	.zero		2


	//----- nvinfo : EIATTR_SYSCALL_OFFSETS
	.align		4
        /*01c4*/ 	.byte	0x04, 0x46
        /*01c6*/ 	.short	(.L_35 - .L_34)


	//   ....[0]....
.L_34:
        /*01c8*/ 	.word	0x00007960


	//   ....[1]....
        /*01cc*/ 	.word	0x00007ac0


	//----- nvinfo : EIATTR_MBARRIER_INSTR_OFFSETS
	.align		4
.L_35:
        /*01d0*/ 	.byte	0x04, 0x39
        /*01d2*/ 	.short	(.L_37 - .L_36)


	//   ....[0]....
.L_36:
        /*01d4*/ 	.word	0x00000320
        /*01d8*/ 	.word	0x000000ff
        /*01dc*/ 	.word	0x00007050
        /*01e0*/ 	.short	0x0100
        /*01e2*/ 	.byte	0x0b
	.zero		1


	//   ....[1]....
        /*01e4*/ 	.word	0x00000330
        /*01e8*/ 	.word	0x000000ff
        /*01ec*/ 	.word	0x00007060
        /*01f0*/ 	.short	0x0100
        /*01f2*/ 	.byte	0x0b
	.zero		1


	//   ....[2]....
        /*01f4*/ 	.word	0x00000340
        /*01f8*/ 	.word	0x000000ff
        /*01fc*/ 	.word	0x00007058
        /*0200*/ 	.short	0x0100
        /*0202*/ 	.byte	0x0b
	.zero		1


	//   ....[3]....
        /*0204*/ 	.word	0x00000350
        /*0208*/ 	.word	0x000000ff
        /*020c*/ 	.word	0x00007068
        /*0210*/ 	.short	0x0100
        /*0212*/ 	.byte	0x0b
	.zero		1


	//   ....[4]....
        /*0214*/ 	.word	0x00000480
        /*0218*/ 	.word	0x000000ff
        /*021c*/ 	.word	0x00007000
        /*0220*/ 	.short	0x0100
        /*0222*/ 	.byte	0x0b
	.zero		1


	//   ....[5]....
        /*0224*/ 	.word	0x00000490
        /*0228*/ 	.word	0x000000ff
        /*022c*/ 	.word	0x00007028
        /*0230*/ 	.short	0x0100
        /*0232*/ 	.byte	0x0b
	.zero		1


	//   ....[6]....
        /*0234*/ 	.word	0x000004a0
        /*0238*/ 	.word	0x000000ff
        /*023c*/ 	.word	0x00007008
        /*0240*/ 	.short	0x0100
        /*0242*/ 	.byte	0x0b
	.zero		1


	//   ....[7]....
        /*0244*/ 	.word	0x000004b0
        /*0248*/ 	.word	0x000000ff
        /*024c*/ 	.word	0x00007030
        /*0250*/ 	.short	0x0100
        /*0252*/ 	.byte	0x0b
	.zero		1


	//   ....[8]....
        /*0254*/ 	.word	0x000004c0
        /*0258*/ 	.word	0x000000ff
        /*025c*/ 	.word	0x00007010
        /*0260*/ 	.short	0x0100
        /*0262*/ 	.byte	0x0b
	.zero		1


	//   ....[9]....
        /*0264*/ 	.word	0x000004d0
        /*0268*/ 	.word	0x000000ff
        /*026c*/ 	.word	0x00007038
        /*0270*/ 	.short	0x0100
        /*0272*/ 	.byte	0x0b
	.zero		1


	//   ....[10]....
        /*0274*/ 	.word	0x000004e0
        /*0278*/ 	.word	0x000000ff
        /*027c*/ 	.word	0x00007018
        /*0280*/ 	.short	0x0100
        /*0282*/ 	.byte	0x0b
	.zero		1


	//   ....[11]....
        /*0284*/ 	.word	0x000004f0
        /*0288*/ 	.word	0x000000ff
        /*028c*/ 	.word	0x00007040
        /*0290*/ 	.short	0x0100
        /*0292*/ 	.byte	0x0b
	.zero		1


	//   ....[12]....
        /*0294*/ 	.word	0x00000500
        /*0298*/ 	.word	0x000000ff
        /*029c*/ 	.word	0x00007020
        /*02a0*/ 	.short	0x0100
        /*02a2*/ 	.byte	0x0b
	.zero		1


	//   ....[13]....
        /*02a4*/ 	.word	0x00000510
        /*02a8*/ 	.word	0x000000ff
        /*02ac*/ 	.word	0x00007048
        /*02b0*/ 	.short	0x0100
        /*02b2*/ 	.byte	0x0b
	.zero		1


	//   ....[14]....
        /*02b4*/ 	.word	0x00000640
        /*02b8*/ 	.word	0x000000ff
        /*02bc*/ 	.word	0x00007070
        /*02c0*/ 	.short	0x0100
        /*02c2*/ 	.byte	0x0b
	.zero		1


	//   ....[15]....
        /*02c4*/ 	.word	0x00000650
        /*02c8*/ 	.word	0x000000ff
        /*02cc*/ 	.word	0x00007080
        /*02d0*/ 	.short	0x0100
        /*02d2*/ 	.byte	0x0b
	.zero		1


	//   ....[16]....
        /*02d4*/ 	.word	0x00000660
        /*02d8*/ 	.word	0x000000ff
        /*02dc*/ 	.word	0x00007078
        /*02e0*/ 	.short	0x0100
        /*02e2*/ 	.byte	0x0b
	.zero		1


	//   ....[17]....
        /*02e4*/ 	.word	0x00000670
        /*02e8*/ 	.word	0x000000ff
        /*02ec*/ 	.word	0x00007088
        /*02f0*/ 	.short	0x0100
        /*02f2*/ 	.byte	0x0b
	.zero		1


	//   ....[18]....
        /*02f4*/ 	.word	0x000007b0
        /*02f8*/ 	.word	0x000000ff
        /*02fc*/ 	.word	0x00007090
        /*0300*/ 	.short	0x0100
        /*0302*/ 	.byte	0x08
	.zero		1


	//   ....[19]....
        /*0304*/ 	.word	0x000007c0
        /*0308*/ 	.word	0x000000ff
        /*030c*/ 	.word	0x00007098
        /*0310*/ 	.short	0x0100
        /*0312*/ 	.byte	0x08
	.zero		1


	//   ....[20]....
        /*0314*/ 	.word	0x000007d0
        /*0318*/ 	.word	0x000000ff
        /*031c*/ 	.word	0x000070a0
        /*0320*/ 	.short	0x0100
        /*0322*/ 	.byte	0x08
	.zero		1


	//   ....[21]....
        /*0324*/ 	.word	0x000007e0
        /*0328*/ 	.word	0x000000ff
        /*032c*/ 	.word	0x000070a8
        /*0330*/ 	.short	0x0100
        /*0332*/ 	.byte	0x08
	.zero		1


	//   ....[22]....
        /*0334*/ 	.word	0x000008e0
        /*0338*/ 	.word	0x000000ff
        /*033c*/ 	.word	0x000070c0
        /*0340*/ 	.short	0x0100
        /*0342*/ 	.byte	0x0b
	.zero		1


	//   ....[23]....
        /*0344*/ 	.word	0x000008f0
        /*0348*/ 	.word	0x000000ff
        /*034c*/ 	.word	0x000070c8
        /*0350*/ 	.short	0x0100
        /*0352*/ 	.byte	0x0b
	.zero		1


	//   ....[24]....
        /*0354*/ 	.word	0x00000d70
        /*0358*/ 	.word	0x000000ff
        /*035c*/ 	.word	0x00007050
        /*0360*/ 	.short	0x010a
        /*0362*/ 	.byte	0x06
	.zero		1


	//   ....[25]....
        /*0364*/ 	.word	0x00000df0
        /*0368*/ 	.word	0x000000ff
        /*036c*/ 	.word	0x00007000
        /*0370*/ 	.short	0x010a
        /*0372*/ 	.byte	0x25
	.zero		1


	//   ....[26]....
        /*0374*/ 	.word	0x00000e40
        /*0378*/ 	.word	0x000000ff
        /*037c*/ 	.word	0xfffffff8
        /*0380*/ 	.short	0x010a
        /*0382*/ 	.byte	0x0f
	.zero		1


	//   ....[27]....
        /*0384*/ 	.word	0x00001160
        /*0388*/ 	.word	0x0000000d
        /*038c*/ 	.word	0x00000000
        /*0390*/ 	.short	0x0101
        /*0392*/ 	.byte	0x0d
	.zero		1


	//   ....[28]....
        /*0394*/ 	.word	0x00002b80
        /*0398*/ 	.word	0x000000ff
        /*039c*/ 	.word	0x00007008
        /*03a0*/ 	.short	0x010a
        /*03a2*/ 	.byte	0x25
	.zero		1


	//   ....[29]....
        /*03a4*/ 	.word	0x00002cd0
        /*03a8*/ 	.word	0x000000ff
        /*03ac*/ 	.word	0x00000000
        /*03b0*/ 	.short	0x0101
        /*03b2*/ 	.byte	0x06
	.zero		1


	//   ....[30]....
        /*03b4*/ 	.word	0x00002e50
        /*03b8*/ 	.word	0x000000ff
        /*03bc*/ 	.word	0x00007000
        /*03c0*/ 	.short	0x010a
        /*03c2*/ 	.byte	0x06
	.zero		1


	//   ....[31]....
        /*03c4*/ 	.word	0x00004750
        /*03c8*/ 	.word	0x000000ff
        /*03cc*/ 	.word	0x00007000
        /*03d0*/ 	.short	0x010a
        /*03d2*/ 	.byte	0x06
	.zero		1


	//   ....[32]....
        /*03d4*/ 	.word	0x00004960
        /*03d8*/ 	.word	0x000000ff
        /*03dc*/ 	.word	0x00007000
        /*03e0*/ 	.short	0x010a
        /*03e2*/ 	.byte	0x06
	.zero		1


	//   ....[33]....
        /*03e4*/ 	.word	0x00004a70
        /*03e8*/ 	.word	0x000000ff
        /*03ec*/ 	.word	0x00000000
        /*03f0*/ 	.short	0x0101
        /*03f2*/ 	.byte	0x06
	.zero		1


	//   ....[34]....
        /*03f4*/ 	.word	0x00004b20
        /*03f8*/ 	.word	0x000000ff
        /*03fc*/ 	.word	0x00000000
        /*0400*/ 	.short	0x0101
        /*0402*/ 	.byte	0x06
	.zero		1


	//   ....[35]....
        /*0404*/ 	.word	0x00004cd0
        /*0408*/ 	.word	0x000000ff
        /*040c*/ 	.word	0x00007000
        /*0410*/ 	.short	0x010a
        /*0412*/ 	.byte	0x06
	.zero		1


	//   ....[36]....
        /*0414*/ 	.word	0x00006ac0
        /*0418*/ 	.word	0x000000ff
        /*041c*/ 	.word	0x00007000
        /*0420*/ 	.short	0x010a
        /*0422*/ 	.byte	0x06
	.zero		1


	//   ....[37]....
        /*0424*/ 	.word	0x00006ba0
        /*0428*/ 	.word	0x000000ff
        /*042c*/ 	.word	0x00007000
        /*0430*/ 	.short	0x010a
        /*0432*/ 	.byte	0x06
	.zero		1


	//   ....[38]....
        /*0434*/ 	.word	0x00006d30
        /*0438*/ 	.word	0x000000ff
        /*043c*/ 	.word	0x00000000
        /*0440*/ 	.short	0x0101
        /*0442*/ 	.byte	0x06
	.zero		1


	//   ....[39]....
        /*0444*/ 	.word	0x00006de0
        /*0448*/ 	.word	0x000000ff
        /*044c*/ 	.word	0x00000000
        /*0450*/ 	.short	0x0101
        /*0452*/ 	.byte	0x06
	.zero		1


	//   ....[40]....
        /*0454*/ 	.word	0x00007490
        /*0458*/ 	.word	0x000000ff
        /*045c*/ 	.word	0x00000008
        /*0460*/ 	.short	0x010a
        /*0462*/ 	.byte	0x0f
	.zero		1


	//   ....[41]....
        /*0464*/ 	.word	0x00008260
        /*0468*/ 	.word	0x00000000
        /*046c*/ 	.word	0x00007090
        /*0470*/ 	.short	0x0101
        /*0472*/ 	.byte	0x25
	.zero		1


	//   ....[42]....
        /*0474*/ 	.word	0x000083b0
        /*0478*/ 	.word	0x00000004
        /*047c*/ 	.word	0x00007060
        /*0480*/ 	.short	0x010a
        /*0482*/ 	.byte	0x3f
	.zero		1


	//   ....[43]....
        /*0484*/ 	.word	0x00008610
        /*0488*/ 	.word	0x00000002
        /*048c*/ 	.word	0x00007028
        /*0490*/ 	.short	0x010a
        /*0492*/ 	.byte	0x3f
	.zero		1


	//   ....[44]....
        /*0494*/ 	.word	0x00008850
        /*0498*/ 	.word	0x00000005
        /*049c*/ 	.word	0x00007060
        /*04a0*/ 	.short	0x010a
        /*04a2*/ 	.byte	0x3f
	.zero		1


	//   ....[45]....
        /*04a4*/ 	.word	0x00008ac0
        /*04a8*/ 	.word	0x00000004
        /*04ac*/ 	.word	0x00007028
        /*04b0*/ 	.short	0x010a
        /*04b2*/ 	.byte	0x3f
	.zero		1


	//   ....[46]....
        /*04b4*/ 	.word	0x00008df0
        /*04b8*/ 	.word	0x00000006
        /*04bc*/ 	.word	0x00007028
        /*04c0*/ 	.short	0x010a
        /*04c2*/ 	.byte	0x3f
	.zero		1


	//   ....[47]....
        /*04c4*/ 	.word	0x00009060
        /*04c8*/ 	.word	0x00000006
        /*04cc*/ 	.word	0x00007028
        /*04d0*/ 	.short	0x010a
        /*04d2*/ 	.byte	0x3f
	.zero		1


	//   ....[48]....
        /*04d4*/ 	.word	0x000092c0
        /*04d8*/ 	.word	0x00000003
        /*04dc*/ 	.word	0x00007050
        /*04e0*/ 	.short	0x010a
        /*04e2*/ 	.byte	0x3f
	.zero		1


	//   ....[49]....
        /*04e4*/ 	.word	0x00009320
        /*04e8*/ 	.word	0x00000004
        /*04ec*/ 	.word	0x00007000
        /*04f0*/ 	.short	0x010a
        /*04f2*/ 	.byte	0x3f
	.zero		1


	//   ....[50]....
        /*04f4*/ 	.word	0x00009380
        /*04f8*/ 	.word	0x00000004
        /*04fc*/ 	.word	0xfffffff8
        /*0500*/ 	.short	0x010a
        /*0502*/ 	.byte	0x3f
	.zero		1


	//   ....[51]....
        /*0504*/ 	.word	0x000093e0
        /*0508*/ 	.word	0x0000000e
        /*050c*/ 	.word	0x00007008
        /*0510*/ 	.short	0x010a
        /*0512*/ 	.byte	0x3f
	.zero		1


	//   ....[52]....
        /*0514*/ 	.word	0x00009440
        /*0518*/ 	.word	0x0000000b
        /*051c*/ 	.word	0x00007000
        /*0520*/ 	.short	0x010a
        /*0522*/ 	.byte	0x3f
	.zero		1


	//   ....[53]....
        /*0524*/ 	.word	0x000094a0
        /*0528*/ 	.word	0x0000000e
        /*052c*/ 	.word	0x00007000
        /*0530*/ 	.short	0x010a
        /*0532*/ 	.byte	0x3f
	.zero		1


	//   ....[54]....
        /*0534*/ 	.word	0x00009500
        /*0538*/ 	.word	0x0000000d
        /*053c*/ 	.word	0x00007000
        /*0540*/ 	.short	0x010a
        /*0542*/ 	.byte	0x3f
	.zero		1


	//   ....[55]....
        /*0544*/ 	.word	0x00009560
        /*0548*/ 	.word	0x00000014
        /*054c*/ 	.word	0x00007000
        /*0550*/ 	.short	0x010a
        /*0552*/ 	.byte	0x3f
	.zero		1


	//   ....[56]....
        /*0554*/ 	.word	0x000095c0
        /*0558*/ 	.word	0x00000003
        /*055c*/ 	.word	0x00000008
        /*0560*/ 	.short	0x010a
        /*0562*/ 	.byte	0x3f
	.zero		1


	//   ....[57]....
        /*0564*/ 	.word	0x00009610
        /*0568*/ 	.word	0x00000004
        /*056c*/ 	.word	0x00007060
        /*0570*/ 	.short	0x010a
        /*0572*/ 	.byte	0x3f
	.zero		1


	//   ....[58]....
        /*0574*/ 	.word	0x00009660
        /*0578*/ 	.word	0x00000002
        /*057c*/ 	.word	0x00007028
        /*0580*/ 	.short	0x010a
        /*0582*/ 	.byte	0x3f
	.zero		1


	//   ....[59]....
        /*0584*/ 	.word	0x000096b0
        /*0588*/ 	.word	0x00000005
        /*058c*/ 	.word	0x00007060
        /*0590*/ 	.short	0x010a
        /*0592*/ 	.byte	0x3f
	.zero		1


	//   ....[60]....
        /*0594*/ 	.word	0x00009700
        /*0598*/ 	.word	0x00000004
        /*059c*/ 	.word	0x00007028
        /*05a0*/ 	.short	0x010a
        /*05a2*/ 	.byte	0x3f
	.zero		1


	//   ....[61]....
        /*05a4*/ 	.word	0x00009750
        /*05a8*/ 	.word	0x00000006
        /*05ac*/ 	.word	0x00007028
        /*05b0*/ 	.short	0x010a
        /*05b2*/ 	.byte	0x3f
	.zero		1


	//   ....[62]....
        /*05b4*/ 	.word	0x000097a0
        /*05b8*/ 	.word	0x00000006
        /*05bc*/ 	.word	0x00007028
        /*05c0*/ 	.short	0x010a
        /*05c2*/ 	.byte	0x3f
	.zero		1


	//----- nvinfo : EIATTR_NUM_MBARRIERS
	.align		4
.L_37:
        /*05c4*/ 	.byte	0x03, 0x38
        /*05c6*/ 	.short	0x0018


	//----- nvinfo : EIATTR_EXIT_INSTR_OFFSETS
	.align		4
        /*05c8*/ 	.byte	0x04, 0x1c
        /*05ca*/ 	.short	(.L_39 - .L_38)


	//   ....[0]....
.L_38:
        /*05cc*/ 	.word	0x00000990


	//   ....[1]....
        /*05d0*/ 	.word	0x00008270


	//   ....[2]....
        /*05d4*/ 	.word	0x000082b0


	//   ....[3]....
        /*05d8*/ 	.word	0x00008cc0


	//   ....[4]....
        /*05dc*/ 	.word	0x000092a0


	//----- nvinfo : EIATTR_MAX_THREADS
	.align		4
.L_39:
        /*05e0*/ 	.byte	0x04, 0x05
        /*05e2*/ 	.short	(.L_41 - .L_40)
.L_40:
        /*05e4*/ 	.word	0x00000180
        /*05e8*/ 	.word	0x00000001
        /*05ec*/ 	.word	0x00000001


	//----- nvinfo : EIATTR_CRS_STACK_SIZE
	.align		4
.L_41:
        /*05f0*/ 	.byte	0x04, 0x1e
        /*05f2*/ 	.short	(.L_43 - .L_42)
.L_42:
        /*05f4*/ 	.word	0x00000000


	//----- nvinfo : EIATTR_CBANK_PARAM_SIZE
	.align		4
.L_43:
        /*05f8*/ 	.byte	0x03, 0x19
        /*05fa*/ 	.short	0x0870


	//----- nvinfo : EIATTR_PARAM_CBANK
	.align		4
        /*05fc*/ 	.byte	0x04, 0x0a
        /*05fe*/ 	.short	(.L_45 - .L_44)
	.align		4
.L_44:
        /*0600*/ 	.word	index@(.nv.constant0._ZN7cutlass13device_kernelINS_4fmha6kernel28FmhaKernelTmaWarpSpecializedINS1_10collective30FmhaMainloopTmaWarpSpecializedINS_12float_e4m3_tEffN4cute5tupleIJNS7_1CILi128EEENS9_ILi64EEESB_EEENS8_IJiNS9_ILi1EEENS8_IJiiEEEEEESF_NS8_IJSD_iSE_EEENS4_14ResidualFusionEJEEENS4_15FmhaFwdEpilogueIS6_fNS8_IJSB_SB_SB_EEEEENS2_23IndividualTileSchedulerEJEEEEEvNT_6ParamsE)
        /*0604*/ 	.short	0x0210
        /*0606*/ 	.short	0x0870


	//----- nvinfo : EIATTR_SW_WAR
	.align		4
.L_45:
        /*0608*/ 	.byte	0x04, 0x36
        /*060a*/ 	.short	(.L_47 - .L_46)
.L_46:
        /*060c*/ 	.word	0x00000008
.L_47:


//--------------------- .nv.callgraph             --------------------------
	.section	.nv.callgraph,"",@"SHT_CUDA_CALLGRAPH"
	.align	4
	.sectionentsize	8
	.align		4
        /*0000*/ 	.word	0x00000000
	.align		4
        /*0004*/ 	.word	0xffffffff
	.align		4
        /*0008*/ 	.word	index@(_ZN7cutlass13device_kernelINS_4fmha6kernel28FmhaKernelTmaWarpSpecializedINS1_10collective30FmhaMainloopTmaWarpSpecializedINS_12float_e4m3_tEffN4cute5tupleIJNS7_1CILi128EEENS9_ILi64EEESB_EEENS8_IJiNS9_ILi1EEENS8_IJiiEEEEEESF_NS8_IJSD_iSE_EEENS4_14ResidualFusionEJEEENS4_15FmhaFwdEpilogueIS6_fNS8_IJSB_SB_SB_EEEEENS2_23IndividualTileSchedulerEJEEEEEvNT_6ParamsE)
	.align		4
        /*000c*/ 	.word	index@(__assertfail)
	.align		4
        /*0010*/ 	.word	0x00000000
	.align		4
        /*0014*/ 	.word	0xfffffffe
	.align		4
        /*0018*/ 	.word	0x00000000
	.align		4
        /*001c*/ 	.word	0xfffffffd
	.align		4
        /*0020*/ 	.word	0x00000000
	.align		4
        /*0024*/ 	.word	0xfffffffc


//--------------------- .nv.constant4             --------------------------
	.section	.nv.constant4,"a",@progbits
	.align	8
	.align		8
.nv.constant4:
        /*0000*/ 	.dword	__assertfail
	.align		8
        /*0008*/ 	.dword	__unnamed_1
	.align		8
        /*0010*/ 	.dword	_ZN39_INTERNAL_e0331acc_4_k_cu_7cf34ab4_35534cuda3std3__45__cpo5beginE
	.align		8
        /*0018*/ 	.dword	_ZN39_INTERNAL_e0331acc_4_k_cu_7cf34ab4_35534cuda3std3__45__cpo3endE
	.align		8
        /*0020*/ 	.dword	_ZN39_INTERNAL_e0331acc_4_k_cu_7cf34ab4_35534cuda3std3__45__cpo6cbeginE
	.align		8
        /*0028*/ 	.dword	_ZN39_INTERNAL_e0331acc_4_k_cu_7cf34ab4_35534cuda3std3__45__cpo4cendE
	.align		8
        /*0030*/ 	.dword	_ZN39_INTERNAL_e0331acc_4_k_cu_7cf34ab4_35534cuda3std3__441_GLOBAL__N__e0331acc_4_k_cu_7cf34ab4_35536ignoreE
	.align		8
        /*0038*/ 	.dword	_ZN39_INTERNAL_e0331acc_4_k_cu_7cf34ab4_35534cuda3std3__419piecewise_constructE
	.align		8
        /*0040*/ 	.dword	_ZN39_INTERNAL_e0331acc_4_k_cu_7cf34ab4_35534cuda3std3__48in_placeE
	.align		8
        /*0048*/ 	.dword	_ZN39_INTERNAL_e0331acc_4_k_cu_7cf34ab4_35534cuda3std6ranges3__45__cpo4swapE
	.align		8
        /*0050*/ 	.dword	_ZN39_INTERNAL_e0331acc_4_k_cu_7cf34ab4_35534cuda3std6ranges3__45__cpo9iter_moveE
	.align		8
        /*0058*/ 	.dword	_ZN39_INTERNAL_e0331acc_4_k_cu_7cf34ab4_35534cute7productE
	.align		8
        /*0060*/ 	.dword	_ZN39_INTERNAL_e0331acc_4_k_cu_7cf34ab4_35534cute1_E
	.align		8
        /*0068*/ 	.dword	$str$24
	.align		8
        /*0070*/ 	.dword	$str$25


//--------------------- .text._ZN7cutlass13device_kernelINS_4fmha6kernel28FmhaKernelTmaWarpSpecializedINS1_10collective30FmhaMainloopTmaWarpSpecializedINS_12float_e4m3_tEffN4cute5tupleIJNS7_1CILi128EEENS9_ILi64EEESB_EEENS8_IJiNS9_ILi1EEENS8_IJiiEEEEEESF_NS8_IJSD_iSE_EEENS4_14ResidualFusionEJEEENS4_15FmhaFwdEpilogueIS6_fNS8_IJSB_SB_SB_EEEEENS2_23IndividualTileSchedulerEJEEEEEvNT_6ParamsE --------------------------
	.section	.text._ZN7cutlass13device_kernelINS_4fmha6kernel28FmhaKernelTmaWarpSpecializedINS1_10collective30FmhaMainloopTmaWarpSpecializedINS_12float_e4m3_tEffN4cute5tupleIJNS7_1CILi128EEENS9_ILi64EEESB_EEENS8_IJiNS9_ILi1EEENS8_IJiiEEEEEESF_NS8_IJSD_iSE_EEENS4_14ResidualFusionEJEEENS4_15FmhaFwdEpilogueIS6_fNS8_IJSB_SB_SB_EEEEENS2_23IndividualTileSchedulerEJEEEEEvNT_6ParamsE,"ax",@progbits
	.align	128
.text._ZN7cutlass13device_kernelINS_4fmha6kernel28FmhaKernelTmaWarpSpecializedINS1_10collective30FmhaMainloopTmaWarpSpecializedINS_12float_e4m3_tEffN4cute5tupleIJNS7_1CILi128EEENS9_ILi64EEESB_EEENS8_IJiNS9_ILi1EEENS8_IJiiEEEEEESF_NS8_IJSD_iSE_EEENS4_14ResidualFusionEJEEENS4_15FmhaFwdEpilogueIS6_fNS8_IJSB_SB_SB_EEEEENS2_23IndividualTileSchedulerEJEEEEEvNT_6ParamsE:
        .type           _ZN7cutlass13device_kernelINS_4fmha6kernel28FmhaKernelTmaWarpSpecializedINS1_10collective30FmhaMainloopTmaWarpSpecializedINS_12float_e4m3_tEffN4cute5tupleIJNS7_1CILi128EEENS9_ILi64EEESB_EEENS8_IJiNS9_ILi1EEENS8_IJiiEEEEEESF_NS8_IJSD_iSE_EEENS4_14ResidualFusionEJEEENS4_15FmhaFwdEpilogueIS6_fNS8_IJSB_SB_SB_EEEEENS2_23IndividualTileSchedulerEJEEEEEvNT_6ParamsE,@function
        .size           _ZN7cutlass13device_kernelINS_4fmha6kernel28FmhaKernelTmaWarpSpecializedINS1_10collective30FmhaMainloopTmaWarpSpecializedINS_12float_e4m3_tEffN4cute5tupleIJNS7_1CILi128EEENS9_ILi64EEESB_EEENS8_IJiNS9_ILi1EEENS8_IJiiEEEEEESF_NS8_IJSD_iSE_EEENS4_14ResidualFusionEJEEENS4_15FmhaFwdEpilogueIS6_fNS8_IJSB_SB_SB_EEEEENS2_23IndividualTileSchedulerEJEEEEEvNT_6ParamsE,(.L_x_118 - _ZN7cutlass13device_kernelINS_4fmha6kernel28FmhaKernelTmaWarpSpecializedINS1_10collective30FmhaMainloopTmaWarpSpecializedINS_12float_e4m3_tEffN4cute5tupleIJNS7_1CILi128EEENS9_ILi64EEESB_EEENS8_IJiNS9_ILi1EEENS8_IJiiEEEEEESF_NS8_IJSD_iSE_EEENS4_14ResidualFusionEJEEENS4_15FmhaFwdEpilogueIS6_fNS8_IJSB_SB_SB_EEEEENS2_23IndividualTileSchedulerEJEEEEEvNT_6ParamsE)
        .other          _ZN7cutlass13device_kernelINS_4fmha6kernel28FmhaKernelTmaWarpSpecializedINS1_10collective30FmhaMainloopTmaWarpSpecializedINS_12float_e4m3_tEffN4cute5tupleIJNS7_1CILi128EEENS9_ILi64EEESB_EEENS8_IJiNS9_ILi1EEENS8_IJiiEEEEEESF_NS8_IJSD_iSE_EEENS4_14ResidualFusionEJEEENS4_15FmhaFwdEpilogueIS6_fNS8_IJSB_SB_SB_EEEEENS2_23IndividualTileSchedulerEJEEEEEvNT_6ParamsE,@"STO_CUDA_ENTRY STV_DEFAULT"
_ZN7cutlass13device_kernelINS_4fmha6kernel28FmhaKernelTmaWarpSpecializedINS1_10collective30FmhaMainloopTmaWarpSpecializedINS_12float_e4m3_tEffN4cute5tupleIJNS7_1CILi128EEENS9_ILi64EEESB_EEENS8_IJiNS9_ILi1EEENS8_IJiiEEEEEESF_NS8_IJSD_iSE_EEENS4_14ResidualFusionEJEEENS4_15FmhaFwdEpilogueIS6_fNS8_IJSB_SB_SB_EEEEENS2_23IndividualTileSchedulerEJEEEEEvNT_6ParamsE:
[----:B------:R-:W1:Y:S01]  /*0000*/  LDC R1, c[0x0][0x28] ;  /* 0x00000a00ff017b82 */ /* 0x000e620000000800 */
[----:B------:R-:W2:Y:S01]  /*0010*/  S2R R0, SR_TID.X ;  /* 0x0000000000007919 */ /* 0x000ea20000002100 */
[----:B------:R-:W-:Y:S01]  /*0020*/  ELECT P1, URZ, PT ;  /* 0x00000000003f782f */ /* 0x000fe20003820000 */
[----:B------:R-:W-:Y:S01]  /*0030*/  BSSY B0, `(.L_x_0) ;  /* 0x0000017000007945 */ /* 0x000fe20003800000 */
[----:B--2---:R-:W-:-:S05]  /*0040*/  SHF.R.U32.HI R2, RZ, 0x5, R0 ;  /* 0x00000005ff027819 */ /* 0x004fca0000011600 */
[----:B------:R-:W2:Y:S02]  /*0050*/  SHFL.IDX PT, R3, R2, RZ, 0x1f ;  /* 0x00001fff02037589 */ /* 0x000ea400000e0000 */
[----:B--2---:R-:W-:Y:S02]  /*0060*/  R2UR UR4, R3 ;  /* 0x00000000030472ca */ /* 0x004fe400000e0000 */
[----:B------:R-:W-:-:S06]  /*0070*/  SHF.R.U32.HI R3, RZ, 0x7, R0 ;  /* 0x00000007ff037819 */ /* 0x000fcc0000011600 */
[----:B------:R-:W2:Y:S05]  /*0080*/  SHFL.IDX PT, R3, R3, RZ, 0x1f ;  /* 0x00001fff03037589 */ /* 0x000eaa00000e0000 */
[----:B------:R-:W-:Y:S02]  /*0090*/  USHF.R.S32.HI UR5, URZ, 0x1f, UR4 ;  /* 0x0000001f3f057899 */ /* 0x000fe40008011404 */
[----:B------:R-:W-:Y:S02]  /*00a0*/  ISETP.NE.OR P0, PT, RZ, UR4, !P1 ;  /* 0x00000004ff007c0c */ /* 0x000fe4000cf05670 */
[----:B------:R-:W-:-:S04]  /*00b0*/  ULEA.HI UR5, UR5, UR4, URZ, 0x2 ;  /* 0x0000000405057291 */ /* 0x000fc8000f8f103f */
[----:B------:R-:W-:-:S04]  /*00c0*/  ULOP3.LUT UR5, UR5, 0xfffffffc, URZ, 0xc0, !UPT ;  /* 0xfffffffc05057892 */ /* 0x000fc8000f8ec03f */
[----:B------:R-:W-:-:S03]  /*00d0*/  UIADD3 UR10, UR4, -UR5, URZ ;  /* 0x80000005040a7290 */ /* 0x000fc6000fffe03f */
[----:B-1----:R-:W-:Y:S09]  /*00e0*/  @P0 BRA `(.L_x_1) ;  /* 0x00000000002c0947 */ /* 0x002ff20003800000 */
[----:B------:R-:W-:Y:S02]  /*00f0*/  ULDC.64 UR4, c[0x0][0x198] ;  /* 0x0000660000047ab9 */ /* 0x000fe40000000a00 */
[----:B------:R-:W-:Y:S02]  /*0100*/  UIADD3 UR6, UP0, UR4, 0xf0, URZ ;  /* 0x000000f004067890 */ /* 0x000fe4000ff1e03f */
[----:B------:R-:W-:Y:S02]  /*0110*/  UIADD3 UR8, UP1, UR4, 0x1f0, URZ ;  /* 0x000001f004087890 */ /* 0x000fe4000ff3e03f */
[----:B------:R-:W-:Y:S02]  /*0120*/  UIADD3 UR4, UP2, UR4, 0x2f0, URZ ;  /* 0x000002f004047890 */ /* 0x000fe4000ff5e03f */
[----:B------:R-:W-:Y:S02]  /*0130*/  UIADD3.X UR7, URZ, UR5, URZ, UP0, !UPT ;  /* 0x000000053f077290 */ /* 0x000fe400087fe43f */
[----:B------:R-:W-:-:S02]  /*0140*/  UIADD3.X UR9, URZ, UR5, URZ, UP1, !UPT ;  /* 0x000000053f097290 */ /* 0x000fc40008ffe43f */
[----:B------:R-:W-:-:S05]  /*0150*/  UIADD3.X UR5, URZ, UR5, URZ, UP2, !UPT ;  /* 0x000000053f057290 */ /* 0x000fca00097fe43f */
[----:B------:R1:W-:Y:S02]  /*0160*/  UTMACCTL.PF [UR6] ;  /* 0x00000000060079b9 */ /* 0x0003e40008040000 */
[----:B------:R1:W-:Y:S02]  /*0170*/  UTMACCTL.PF [UR8] ;  /* 0x00000000080079b9 */ /* 0x0003e40008040000 */
[----:B------:R1:W-:Y:S02]  /*0180*/  UTMACCTL.PF [UR4] ;  /* 0x00000000040079b9 */ /* 0x0003e40008040000 */
[----:B-1----:R-:W-:Y:S01]  /*0190*/  NOP ;  /* 0x0000000000007918 */ /* 0x002fe20000000000 */
.L_x_1:
[----:B------:R-:W-:Y:S05]  /*01a0*/  BSYNC B0 ;  /* 0x0000000000007941 */ /* 0x000fea0003800000 */
.L_x_0:
[----:B------:R-:W1:Y:S01]  /*01b0*/  SHFL.IDX PT, R4, R2, RZ, 0x1f ;  /* 0x00001fff02047589 */ /* 0x000e6200000e0000 */
[----:B--2---:R-:W-:Y:S01]  /*01c0*/  R2UR UR36, R3 ;  /* 0x00000000032472ca */ /* 0x004fe200000e0000 */
[----:B------:R-:W-:-:S12]  /*01d0*/  UISETP.NE.AND UP0, UPT, UR10, 0x1, UPT ;  /* 0x000000010a00788c */ /* 0x000fd8000bf05270 */
[----:B------:R-:W-:Y:S02]  /*01e0*/  UIADD3 UR7, UR36, -0x1, URZ ;  /* 0xffffffff24077890 */ /* 0x000fe4000fffe03f */
[----:B------:R-:W-:Y:S02]  /*01f0*/  UISETP.EQ.AND UP2, UPT, UR36, URZ, !UP0 ;  /* 0x0000003f2400728c */ /* 0x000fe4000c742270 */
[----:B------:R-:W-:Y:S02]  /*0200*/  UISETP.GE.U32.AND UP1, UPT, UR7, 0x4, UPT ;  /* 0x000000040700788c */ /* 0x000fe4000bf26070 */
[----:B------:R-:W-:Y:S01]  /*0210*/  USEL UR6, URZ, 0x1, !UP2 ;  /* 0x000000013f067887 */ /* 0x000fe2000d000000 */
[----:B-1----:R-:W-:-:S03]  /*0220*/  ISETP.NE.AND P0, PT, R4, RZ, PT ;  /* 0x000000ff0400720c */ /* 0x002fc60003f05270 */
[----:B------:R-:W-:-:S10]  /*0230*/  USEL UR6, UR6, 0x2, UP1 ;  /* 0x0000000206067887 */ /* 0x000fd40008800000 */
[----:B------:R-:W-:Y:S05]  /*0240*/  @P0 BRA `(.L_x_2) ;  /* 0x0000000000480947 */ /* 0x000fea0003800000 */
[----:B------:R-:W1:Y:S01]  /*0250*/  S2UR UR11, SR_CgaCtaId ;  /* 0x00000000000b79c3 */ /* 0x000e620000008800 */
[----:B------:R-:W-:Y:S01]  /*0260*/  UMOV UR4, 0x400 ;  /* 0x0000040000047882 */ /* 0x000fe20000000000 */
[----:B------:R-:W-:Y:S01]  /*0270*/  UMOV UR5, 0x1 ;  /* 0x0000000100057882 */ /* 0x000fe20000000000 */
[----:B------:R-:W-:Y:S01]  /*0280*/  UMOV UR8, 0x80 ;  /* 0x0000008000087882 */ /* 0x000fe20000000000 */
[----:B------:R-:W-:Y:S01]  /*0290*/  ELECT P0, URZ, PT ;  /* 0x00000000003f782f */ /* 0x000fe20003800000 */
[----:B------:R-:W-:-:S04]  /*02a0*/  UIADD3 UR8, -UR8, 0x100000, URZ ;  /* 0x0010000008087890 */ /* 0x000fc8000fffe13f */
[----:B------:R-:W-:Y:S02]  /*02b0*/  USHF.L.U32 UR9, UR8, 0xb, URZ ;  /* 0x0000000b08097899 */ /* 0x000fe4000800063f */
[----:B------:R-:W-:Y:S02]  /*02c0*/  USHF.L.U32 UR8, UR8, 0x1, URZ ;  /* 0x0000000108087899 */ /* 0x000fe4000800063f */
[----:B-1----:R-:W-:Y:S02]  /*02d0*/  ULEA UR11, UR11, UR4, 0x18 ;  /* 0x000000040b0b7291 */ /* 0x002fe4000f8ec03f */
[----:B------:R-:W-:-:S04]  /*02e0*/  UIADD3 UR4, -UR5, 0x100000, URZ ;  /* 0x0010000005047890 */ /* 0x000fc8000fffe13f */
[----:B------:R-:W-:Y:S02]  /*02f0*/  USHF.L.U32 UR5, UR4, 0xb, URZ ;  /* 0x0000000b04057899 */ /* 0x000fe4000800063f */
[----:B------:R-:W-:Y:S01]  /*0300*/  USHF.L.U32 UR4, UR4, 0x1, URZ ;  /* 0x0000000104047899 */ /* 0x000fe2000800063f */
[----:B------:R-:W1:Y:S11]  /*0310*/  FENCE.VIEW.ASYNC.S ;  /* 0x00000000000073c6 */ /* 0x000e760000000000 */
[----:B-1----:R1:W2:Y:S01]  /*0320*/  SYNCS.EXCH.64 URZ, [UR11+0x7050], UR4 ;  /* 0x007050040b3f75b2 */ /* 0x0022a20008000100 */
[----:B------:R1:W3:Y:S01]  /*0330*/  SYNCS.EXCH.64 URZ, [UR11+0x7060], UR8 ;  /* 0x007060080b3f75b2 */ /* 0x0002e20008000100 */
[----:B------:R1:W4:Y:S01]  /*0340*/  SYNCS.EXCH.64 URZ, [UR11+0x7058], UR4 ;  /* 0x007058040b3f75b2 */ /* 0x0003220008000100 */
[----:B------:R1:W1:Y:S01]  /*0350*/  SYNCS.EXCH.64 URZ, [UR11+0x7068], UR8 ;  /* 0x007068080b3f75b2 */ /* 0x0002620008000100 */
[----:B------:R-:W-:Y:S01]  /*0360*/  NOP ;  /* 0x0000000000007918 */ /* 0x000fe20000000000 */
.L_x_2:
[----:B------:R-:W5:Y:S01]  /*0370*/  SHFL.IDX PT, R3, R2, RZ, 0x1f ;  /* 0x00001fff02037589 */ /* 0x000f6200000e0000 */
[----:B------:R-:W-:Y:S01]  /*0380*/  NOP ;  /* 0x0000000000007918 */ /* 0x000fe20000000000 */
[----:B-----5:R-:W-:-:S13]  /*0390*/  ISETP.NE.AND P0, PT, R3, RZ, PT ;  /* 0x000000ff0300720c */ /* 0x020fda0003f05270 */
[----:B------:R-:W-:Y:S05]  /*03a0*/  @P0 BRA `(.L_x_3) ;  /* 0x0000000000600947 */ /* 0x000fea0003800000 */
[----:B-1----:R-:W1:Y:S01]  /*03b0*/  S2UR UR5, SR_CgaCtaId ;  /* 0x00000000000579c3 */ /* 0x002e620000008800 */
[----:B------:R-:W-:Y:S01]  /*03c0*/  UMOV UR4, 0x400 ;  /* 0x0000040000047882 */ /* 0x000fe20000000000 */
[----:B------:R-:W-:Y:S01]  /*03d0*/  UMOV UR8, 0x1 ;  /* 0x0000000100087882 */ /* 0x000fe20000000000 */
[----:B------:R-:W-:Y:S01]  /*03e0*/  UMOV UR12, 0x100 ;  /* 0x00000100000c7882 */ /* 0x000fe20000000000 */
[----:B------:R-:W-:-:S04]  /*03f0*/  UIADD3 UR8, -UR8, 0x100000, URZ ;  /* 0x0010000008087890 */ /* 0x000fc8000fffe13f */
[----:B------:R-:W-:Y:S02]  /*0400*/  USHF.L.U32 UR9, UR8, 0xb, URZ ;  /* 0x0000000b08097899 */ /* 0x000fe4000800063f */
[----:B------:R-:W-:Y:S01]  /*0410*/  USHF.L.U32 UR8, UR8, 0x1, URZ ;  /* 0x0000000108087899 */ /* 0x000fe2000800063f */
[----:B------:R-:W-:Y:S01]  /*0420*/  ELECT P0, URZ, PT ;  /* 0x00000000003f782f */ /* 0x000fe20003800000 */
[----:B-1----:R-:W-:Y:S02]  /*0430*/  ULEA UR11, UR5, UR4, 0x18 ;  /* 0x00000004050b7291 */ /* 0x002fe4000f8ec03f */
[----:B------:R-:W-:-:S04]  /*0440*/  UIADD3 UR4, -UR12, 0x100000, URZ ;  /* 0x001000000c047890 */ /* 0x000fc8000fffe13f */
[----:B------:R-:W-:Y:S02]  /*0450*/  USHF.L.U32 UR5, UR4, 0xb, URZ ;  /* 0x0000000b04057899 */ /* 0x000fe4000800063f */
[----:B------:R-:W-:Y:S01]  /*0460*/  USHF.L.U32 UR4, UR4, 0x1, URZ ;  /* 0x0000000104047899 */ /* 0x000fe2000800063f */
[----:B------:R-:W1:Y:S03]  /*0470*/  FENCE.VIEW.ASYNC.S ;  /* 0x00000000000073c6 */ /* 0x000e660000000000 */
[----:B-1----:R1:W1:Y:S08]  /*0480*/  SYNCS.EXCH.64 URZ, [UR11+0x7000], UR8 ;  /* 0x007000080b3f75b2 */ /* 0x0022700008000100 */
[----:B------:R1:W1:Y:S01]  /*0490*/  SYNCS.EXCH.64 URZ, [UR11+0x7028], UR4 ;  /* 0x007028040b3f75b2 */ /* 0x0002620008000100 */
        /* <DEDUP_REMOVED lines=8> */
[----:B------:R-:W-:Y:S01]  /*0520*/  NOP ;  /* 0x0000000000007918 */ /* 0x000fe20000000000 */
.L_x_3:
        /* <DEDUP_REMOVED lines=21> */
[----:B------:R-:W-:Y:S01]  /*0680*/  NOP ;  /* 0x0000000000007918 */ /* 0x000fe20000000000 */
.L_x_4:
[----:B------:R-:W5:Y:S01]  /*0690*/  SHFL.IDX PT, R3, R2, RZ, 0x1f ;  /* 0x00001fff02037589 */ /* 0x000f6200000e0000 */
[----:B------:R-:W-:Y:S01]  /*06a0*/  ELECT P0, URZ, PT ;  /* 0x00000000003f782f */ /* 0x000fe20003800000 */
[----:B------:R-:W-:Y:S01]  /*06b0*/  NOP ;  /* 0x0000000000007918 */ /* 0x000fe20000000000 */
[----:B-1----:R-:W-:Y:S02]  /*06c0*/  UMOV UR4, 0x80 ;  /* 0x0000008000047882 */ /* 0x002fe40000000000 */
[C---:B-----5:R-:W-:Y:S02]  /*06d0*/  ISETP.NE.OR P0, PT, R3.reuse, RZ, !P0 ;  /* 0x000000ff0300720c */ /* 0x060fe40004705670 */
[----:B------:R-:W-:-:S11]  /*06e0*/  ISETP.NE.AND P2, PT, R3, RZ, PT ;  /* 0x000000ff0300720c */ /* 0x000fd60003f45270 */
[----:B------:R-:W-:Y:S01]  /*06f0*/  VOTEU.ALL UP2, P0 ;  /* 0x00000000003f7886 */ /* 0x000fe20000040000 */
[----:B------:R-:W-:Y:S01]  /*0700*/  VOTEU.ALL UP3, P0 ;  /* 0x00000000003f7886 */ /* 0x000fe20000060000 */
[----:B------:R-:W-:Y:S01]  /*0710*/  VOTEU.ALL UP4, P0 ;  /* 0x00000000003f7886 */ /* 0x000fe20000080000 */
[----:B------:R-:W-:Y:S02]  /*0720*/  VOTEU.ALL UP5, P0 ;  /* 0x00000000003f7886 */ /* 0x000fe400000a0000 */
[----:B------:R-:W1:Y:S01]  /*0730*/  @!UP2 S2UR UR9, SR_CgaCtaId ;  /* 0x000000000009a9c3 */ /* 0x000e620000008800 */
[----:B------:R-:W-:Y:S01]  /*0740*/  @!UP2 UMOV UR8, 0x400 ;  /* 0x000004000008a882 */ /* 0x000fe20000000000 */
[----:B------:R-:W-:-:S04]  /*0750*/  @!UP2 UIADD3 UR4, -UR4, 0x100000, URZ ;  /* 0x001000000404a890 */ /* 0x000fc8000fffe13f */
[----:B------:R-:W-:Y:S02]  /*0760*/  @!UP2 USHF.L.U32 UR5, UR4, 0xb, URZ ;  /* 0x0000000b0405a899 */ /* 0x000fe4000800063f */
[----:B------:R-:W-:Y:S02]  /*0770*/  @!UP2 USHF.L.U32 UR4, UR4, 0x1, URZ ;  /* 0x000000010404a899 */ /* 0x000fe4000800063f */
[----:B-1----:R-:W-:Y:S01]  /*0780*/  @!UP2 ULEA UR8, UR9, UR8, 0x18 ;  /* 0x000000080908a291 */ /* 0x002fe2000f8ec03f */
[----:B------:R-:W-:Y:S01]  /*0790*/  VOTEU.ALL UP2, P0 ;  /* 0x00000000003f7886 */ /* 0x000fe20000040000 */
[----:B------:R-:W1:Y:S10]  /*07a0*/  FENCE.VIEW.ASYNC.S ;  /* 0x00000000000073c6 */ /* 0x000e740000000000 */
[----:B-1----:R1:W1:Y:S01]  /*07b0*/  @!UP2 SYNCS.EXCH.64 URZ, [UR8+0x7090], UR4 ;  /* 0x00709004083fa5b2 */ /* 0x0022620008000100 */
[----:B------:R1:W1:Y:S01]  /*07c0*/  @!UP3 SYNCS.EXCH.64 URZ, [UR8+0x7098], UR4 ;  /* 0x00709804083fb5b2 */ /* 0x0002620008000100 */
[----:B------:R1:W1:Y:S01]  /*07d0*/  @!UP4 SYNCS.EXCH.64 URZ, [UR8+0x70a0], UR4 ;  /* 0x0070a004083fc5b2 */ /* 0x0002620008000100 */
[----:B------:R1:W1:Y:S01]  /*07e0*/  @!UP5 SYNCS.EXCH.64 URZ, [UR8+0x70a8], UR4 ;  /* 0x0070a804083fd5b2 */ /* 0x0002620008000100 */
[----:B------:R-:W-:Y:S01]  /*07f0*/  NOP ;  /* 0x0000000000007918 */ /* 0x000fe20000000000 */
[----:B------:R-:W-:Y:S05]  /*0800*/  @P2 BRA `(.L_x_5) ;  /* 0x0000000000402947 */ /* 0x000fea0003800000 */
[----:B-1----:R-:W1:Y:S01]  /*0810*/  S2UR UR5, SR_CgaCtaId ;  /* 0x00000000000579c3 */ /* 0x002e620000008800 */
[----:B------:R-:W-:Y:S01]  /*0820*/  UMOV UR4, 0x400 ;  /* 0x0000040000047882 */ /* 0x000fe20000000000 */
[----:B------:R-:W-:Y:S01]  /*0830*/  UMOV UR8, 0x20 ;  /* 0x0000002000087882 */ /* 0x000fe20000000000 */
[----:B------:R-:W-:Y:S01]  /*0840*/  UMOV UR9, 0x80 ;  /* 0x0000008000097882 */ /* 0x000fe20000000000 */
[----:B------:R-:W-:Y:S01]  /*0850*/  ELECT P0, URZ, PT ;  /* 0x00000000003f782f */ /* 0x000fe20003800000 */
[----:B-1----:R-:W-:Y:S02]  /*0860*/  ULEA UR11, UR5, UR4, 0x18 ;  /* 0x00000004050b7291 */ /* 0x002fe4000f8ec03f */
[----:B------:R-:W-:-:S04]  /*0870*/  UIADD3 UR4, -UR8, 0x100000, URZ ;  /* 0x0010000008047890 */ /* 0x000fc8000fffe13f */
[----:B------:R-:W-:Y:S02]  /*0880*/  USHF.L.U32 UR5, UR4, 0xb, URZ ;  /* 0x0000000b04057899 */ /* 0x000fe4000800063f */
[----:B------:R-:W-:Y:S02]  /*0890*/  USHF.L.U32 UR4, UR4, 0x1, URZ ;  /* 0x0000000104047899 */ /* 0x000fe4000800063f */
[----:B------:R-:W-:-:S04]  /*08a0*/  UIADD3 UR8, -UR9, 0x100000, URZ ;  /* 0x0010000009087890 */ /* 0x000fc8000fffe13f */
[----:B------:R-:W-:Y:S02]  /*08b0*/  USHF.L.U32 UR9, UR8, 0xb, URZ ;  /* 0x0000000b08097899 */ /* 0x000fe4000800063f */
[----:B------:R-:W-:Y:S01]  /*08c0*/  USHF.L.U32 UR8, UR8, 0x1, URZ ;  /* 0x0000000108087899 */ /* 0x000fe2000800063f */
[----:B------:R-:W1:Y:S03]  /*08d0*/  FENCE.VIEW.ASYNC.S ;  /* 0x00000000000073c6 */ /* 0x000e660000000000 */
[----:B-1----:R1:W1:Y:S08]  /*08e0*/  SYNCS.EXCH.64 URZ, [UR11+0x70c0], UR4 ;  /* 0x0070c0040b3f75b2 */ /* 0x0022700008000100 */
[----:B------:R1:W1:Y:S01]  /*08f0*/  SYNCS.EXCH.64 URZ, [UR11+0x70c8], UR8 ;  /* 0x0070c8080b3f75b2 */ /* 0x0002620008000100 */
[----:B------:R-:W-:Y:S01]  /*0900*/  NOP ;  /* 0x0000000000007918 */ /* 0x000fe20000000000 */
.L_x_5:
[----:B------:R-:W-:Y:S01]  /*0910*/  ISETP.NE.AND P0, PT, RZ, UR36, PT ;  /* 0x00000024ff007c0c */ /* 0x000fe2000bf05270 */
[----:B------:R-:W-:Y:S01]  /*0920*/  IMAD.U32 R2, RZ, RZ, UR10 ;  /* 0x0000000aff027e24 */ /* 0x000fe2000f8e00ff */
[----:B------:R-:W-:Y:S01]  /*0930*/  NOP ;  /* 0x0000000000007918 */ /* 0x000fe20000000000 */
[----:B-1234-:R-:W-:Y:S03]  /*0940*/  BAR.SYNC.DEFER_BLOCKING 0x0 ;  /* 0x0000000000007b1d */ /* 0x01efe60000010000 */
[----:B------:R-:W-:-:S07]  /*0950*/  ISETP.EQ.AND P2, PT, R2, 0x1, P1 ;  /* 0x000000010200780c */ /* 0x000fce0000f42270 */
[----:B------:R-:W-:Y:S06]  /*0960*/  @!P0 BRA `(.L_x_6) ;  /* 0x0000007800448947 */ /* 0x000fec0003800000 */
[----:B------:R-:W-:-:S06]  /*0970*/  UISETP.GT.U32.AND UP2, UPT, UR7, 0x3, UPT ;  /* 0x000000030700788c */ /* 0x000fcc000bf44070 */
[----:B------:R-:W-:-:S13]  /*0980*/  PLOP3.LUT P0, PT, PT, PT, UP2, 0x80, 0x0 ;  /* 0x000000000000781c */ /* 0x000fda0003f0f028 */
[----:B------:R-:W-:Y:S05]  /*0990*/  @P0 EXIT ;  /* 0x000000000000094d */ /* 0x000fea0003800000 */
.L_x_7:
[----:B------:R-:W-:-:S08]  /*09a0*/  NOP ;  /* 0x0000000000007918 */ /* 0x000fd00000000000 */
[----:B------:R-:W1:Y:S02]  /*09b0*/  USETMAXREG.TRY_ALLOC.CTAPOOL UP2, 0xf0 ;  /* 0x000000f0000079c8 */ /* 0x000e640008040600 */
[----:B-1----:R-:W-:-:S13]  /*09c0*/  PLOP3.LUT P0, PT, PT, PT, UP2, 0x80, 0x0 ;  /* 0x000000000000781c */ /* 0x002fda0003f0f028 */
[----:B------:R-:W-:Y:S05]  /*09d0*/  @!P0 BRA `(.L_x_7) ;  /* 0xfffffffc00f08947 */ /* 0x000fea000383ffff */
[----:B------:R-:W-:Y:S01]  /*09e0*/  UISETP.NE.AND UP2, UPT, UR36, 0x1, UPT ;  /* 0x000000012400788c */ /* 0x000fe2000bf45270 */
[----:B------:R-:W1:Y:S01]  /*09f0*/  S2UR UR42, SR_CTAID.X ;  /* 0x00000000002a79c3 */ /* 0x000e620000002500 */
[----:B------:R-:W-:Y:S01]  /*0a00*/  UMOV UR4, URZ ;  /* 0x0000003f00047c82 */ /* 0x000fe20008000000 */
[----:B------:R-:W-:-:S03]  /*0a10*/  UMOV UR5, URZ ;  /* 0x0000003f00057c82 */ /* 0x000fc60008000000 */
[----:B------:R-:W-:-:S13]  /*0a20*/  PLOP3.LUT P0, PT, PT, PT, UP2, 0x80, 0x0 ;  /* 0x000000000000781c */ /* 0x000fda0003f0f028 */
[----:B------:R-:W-:Y:S05]  /*0a30*/  @!P0 BRA `(.L_x_8) ;  /* 0x00000000003c8947 */ /* 0x000fea0003800000 */
[----:B------:R-:W-:Y:S01]  /*0a40*/  UISETP.NE.AND UP2, UPT, UR36, 0x2, UPT ;  /* 0x000000022400788c */ /* 0x000fe2000bf45270 */
[----:B------:R-:W-:-:S05]  /*0a50*/  UMOV UR5, 0x1 ;  /* 0x0000000100057882 */ /* 0x000fca0000000000 */
[----:B------:R-:W-:-:S13]  /*0a60*/  PLOP3.LUT P1, PT, PT, PT, UP2, 0x80, 0x0 ;  /* 0x000000000000781c */ /* 0x000fda0003f2f028 */
[----:B------:R-:W-:Y:S05]  /*0a70*/  @!P1 BRA `(.L_x_8) ;  /* 0x00000000002c9947 */ /* 0x000fea0003800000 */
[----:B------:R-:W-:-:S06]  /*0a80*/  UISETP.NE.AND UP2, UPT, UR36, 0x3, UPT ;  /* 0x000000032400788c */ /* 0x000fcc000bf45270 */
[----:B------:R-:W-:-:S13]  /*0a90*/  PLOP3.LUT P1, PT, PT, PT, UP2, 0x80, 0x0 ;  /* 0x000000000000781c */ /* 0x000fda0003f2f028 */
[----:B------:R-:W-:Y:S05]  /*0aa0*/  @!P1 BRA `(.L_x_9) ;  /* 0x0000000000189947 */ /* 0x000fea0003800000 */
[----:B------:R-:W-:-:S11]  /*0ab0*/  UISETP.NE.AND UP2, UPT, UR36, 0x4, UPT ;  /* 0x000000042400788c */ /* 0x000fd6000bf45270 */
[----:B------:R-:W-:Y:S01]  /*0ac0*/  @!UP2 UMOV UR4, 0x1 ;  /* 0x000000010004a882 */ /* 0x000fe20000000000 */
[----:B------:R-:W-:Y:S01]  /*0ad0*/  @!UP2 UMOV UR5, 0x1 ;  /* 0x000000010005a882 */ /* 0x000fe20000000000 */
[----:B------:R-:W-:Y:S01]  /*0ae0*/  @UP2 UMOV UR4, URZ ;  /* 0x0000003f00042c82 */ /* 0x000fe20008000000 */
[----:B------:R-:W-:Y:S01]  /*0af0*/  @UP2 UMOV UR5, URZ ;  /* 0x0000003f00052c82 */ /* 0x000fe20008000000 */
[----:B------:R-:W-:Y:S05]  /*0b00*/  BRA `(.L_x_8) ;  /* 0x0000000000087947 */ /* 0x000fea0003800000 */
.L_x_9:
[----:B------:R-:W-:Y:S01]  /*0b10*/  UMOV UR4, 0x1 ;  /* 0x0000000100047882 */ /* 0x000fe20000000000 */
[----:B------:R-:W-:-:S05]  /*0b20*/  UMOV UR5, URZ ;  /* 0x0000003f00057c82 */ /* 0x000fca0008000000 */
.L_x_8:
[----:B------:R-:W-:Y:S05]  /*0b30*/  @!P0 BRA `(.L_x_10) ;  /* 0x00000000003c8947 */ /* 0x000fea0003800000 */
[----:B------:R-:W-:-:S06]  /*0b40*/  UISETP.NE.AND UP2, UPT, UR36, 0x2, UPT ;  /* 0x000000022400788c */ /* 0x000fcc000bf45270 */
[----:B------:R-:W-:-:S13]  /*0b50*/  PLOP3.LUT P0, PT, PT, PT, UP2, 0x80, 0x0 ;  /* 0x000000000000781c */ /* 0x000fda0003f0f028 */
[----:B------:R-:W-:Y:S05]  /*0b60*/  @!P0 BRA `(.L_x_11) ;  /* 0x0000000000288947 */ /* 0x000fea0003800000 */
[----:B------:R-:W-:-:S06]  /*0b70*/  UISETP.NE.AND UP2, UPT, UR36, 0x3, UPT ;  /* 0x000000032400788c */ /* 0x000fcc000bf45270 */
[----:B------:R-:W-:-:S13]  /*0b80*/  PLOP3.LUT P0, PT, PT, PT, UP2, 0x80, 0x0 ;  /* 0x000000000000781c */ /* 0x000fda0003f0f028 */
[----:B------:R-:W-:Y:S05]  /*0b90*/  @!P0 BRA `(.L_x_12) ;  /* 0x0000000000148947 */ /* 0x000fea0003800000 */
[----:B------:R-:W-:-:S06]  /*0ba0*/  UISETP.NE.AND UP2, UPT, UR36, 0x4, UPT ;  /* 0x000000042400788c */ /* 0x000fcc000bf45270 */
[----:B------:R-:W-:-:S13]  /*0bb0*/  PLOP3.LUT P0, PT, PT, PT, UP2, 0x80, 0x0 ;  /* 0x000000000000781c */ /* 0x000fda0003f0f028 */
[----:B------:R-:W-:Y:S05]  /*0bc0*/  @P0 BRA `(.L_x_13) ;  /* 0x00000000001c0947 */ /* 0x000fea0003800000 */
[----:B-1----:R-:W-:Y:S01]  /*0bd0*/  ULEA UR42, UR42, 0x3, 0x1 ;  /* 0x000000032a2a7891 */ /* 0x002fe2000f8e083f */
[----:B------:R-:W-:Y:S11]  /*0be0*/  BRA `(.L_x_13) ;  /* 0x0000000000147947 */ /* 0x000ff60003800000 */
.L_x_12:
[----:B-1----:R-:W-:Y:S01]  /*0bf0*/  ULEA UR42, UR42, 0x2, 0x1 ;  /* 0x000000022a2a7891 */ /* 0x002fe2000f8e083f */
[----:B------:R-:W-:Y:S11]  /*0c00*/  BRA `(.L_x_13) ;  /* 0x00000000000c7947 */ /* 0x000ff60003800000 */
.L_x_11:
[----:B-1----:R-:W-:Y:S01]  /*0c10*/  ULEA UR42, UR42, 0x1, 0x1 ;  /* 0x000000012a2a7891 */ /* 0x002fe2000f8e083f */
[----:B------:R-:W-:Y:S11]  /*0c20*/  BRA `(.L_x_13) ;  /* 0x0000000000047947 */ /* 0x000ff60003800000 */
.L_x_10:
[----:B-1----:R-:W-:-:S12]  /*0c30*/  USHF.L.U32 UR42, UR42, 0x1, URZ ;  /* 0x000000012a2a7899 */ /* 0x002fd8000800063f */
.L_x_13:
[----:B------:R-:W-:-:S04]  /*0c40*/  ULOP3.LUT UR6, UR6, 0x1, URZ, 0xfc, !UPT ;  /* 0x0000000106067892 */ /* 0x000fc8000f8efc3f */
[----:B------:R-:W-:-:S06]  /*0c50*/  UISETP.NE.AND UP2, UPT, UR6, 0x3, UPT ;  /* 0x000000030600788c */ /* 0x000fcc000bf45270 */
[----:B------:R-:W-:-:S13]  /*0c60*/  PLOP3.LUT P0, PT, PT, PT, UP2, 0x80, 0x0 ;  /* 0x000000000000781c */ /* 0x000fda0003f0f028 */
[----:B------:R-:W-:Y:S05]  /*0c70*/  @!P0 BRA `(.L_x_14) ;  /* 0x0000000000048947 */ /* 0x000fea0003800000 */
[----:B-1----:R-:W-:Y:S01]  /*0c80*/  BPT.TRAP 0x1 ;  /* 0x000000040000795c */ /* 0x002fe20000300000 */
.L_x_14:
[----:B------:R-:W2:Y:S01]  /*0c90*/  S2UR UR6, SR_CgaCtaId ;  /* 0x00000000000679c3 */ /* 0x000ea20000008800 */
[----:B------:R-:W-:Y:S01]  /*0ca0*/  UMOV UR37, 0x400 ;  /* 0x0000040000257882 */ /* 0x000fe20000000000 */
[----:B------:R-:W-:Y:S01]  /*0cb0*/  IMAD.U32 R4, RZ, RZ, UR4 ;  /* 0x00000004ff047e24 */ /* 0x000fe2000f8e00ff */
[----:B------:R-:W-:-:S04]  /*0cc0*/  SHF.R.S32.HI R3, RZ, 0x1f, R0 ;  /* 0x0000001fff037819 */ /* 0x000fc80000011400 */
[----:B------:R-:W-:Y:S02]  /*0cd0*/  SHF.L.U32 R4, R4, 0x1f, RZ ;  /* 0x0000001f04047819 */ /* 0x000fe400000006ff */
[----:B------:R-:W-:-:S04]  /*0ce0*/  LEA.HI R3, R3, R0, RZ, 0x7 ;  /* 0x0000000003037211 */ /* 0x000fc800078f38ff */
[----:B------:R-:W-:-:S05]  /*0cf0*/  LOP3.LUT R3, R3, 0xffffff80, RZ, 0xc0, !PT ;  /* 0xffffff8003037812 */ /* 0x000fca00078ec0ff */
[----:B------:R-:W-:-:S05]  /*0d00*/  IMAD.IADD R3, R0, 0x1, -R3 ;  /* 0x0000000100037824 */ /* 0x000fca00078e0a03 */
[----:B------:R-:W-:Y:S01]  /*0d10*/  SHF.R.S32.HI R2, RZ, 0x1f, R3 ;  /* 0x0000001fff027819 */ /* 0x000fe20000011403 */
[----:B--2---:R-:W-:-:S03]  /*0d20*/  ULEA UR37, UR6, UR37, 0x18 ;  /* 0x0000002506257291 */ /* 0x004fc6000f8ec03f */
[----:B------:R-:W-:Y:S01]  /*0d30*/  LEA.HI R2, R2, R3, RZ, 0x2 ;  /* 0x0000000302027211 */ /* 0x000fe200078f10ff */
[----:B------:R-:W-:-:S03]  /*0d40*/  ULEA UR6, UR5, UR37, 0x3 ;  /* 0x0000002505067291 */ /* 0x000fc6000f8e183f */
[----:B------:R-:W-:-:S05]  /*0d50*/  LOP3.LUT R2, R2, 0x7ffffffc, RZ, 0xc0, !PT ;  /* 0x7ffffffc02027812 */ /* 0x000fca00078ec0ff */
[----:B------:R-:W-:Y:S01]  /*0d60*/  IMAD.IADD R2, R3, 0x1, -R2 ;  /* 0x0000000103027824 */ /* 0x000fe200078e0a02 */
[----:B------:R-:W2:Y:S02]  /*0d70*/  SYNCS.PHASECHK.TRANS64.TRYWAIT P1, [UR6+0x7050], R4 ;  /* 0x00705004ff0075a7 */ /* 0x000ea40008020146 */
[----:B--2---:R-:W-:Y:S05]  /*0d80*/  @!P1 BRA `(.L_x_15) ;  /* 0x0000008400489947 */ /* 0x004fea0003800000 */
.L_x_100:
[----:B------:R-:W-:Y:S01]  /*0d90*/  IMAD.SHL.U32 R2, R2, 0x2, RZ ;  /* 0x0000000202027824 */ /* 0x000fe200078e00ff */
[----:B------:R-:W-:Y:S06]  /*0da0*/  @!P0 BRA `(.L_x_16) ;  /* 0x0000000000048947 */ /* 0x000fec0003800000 */
[----:B-1----:R-:W-:Y:S01]  /*0db0*/  BPT.TRAP 0x1 ;  /* 0x000000040000795c */ /* 0x002fe20000300000 */
.L_x_16:
[----:B------:R-:W-:Y:S01]  /*0dc0*/  SHF.L.U32 R5, RZ, 0x1f, RZ ;  /* 0x0000001fff057819 */ /* 0x000fe200000006ff */
[----:B------:R-:W-:Y:S01]  /*0dd0*/  UIADD3 UR13, UR37, 0x7090, URZ ;  /* 0x00007090250d7890 */ /* 0x000fe2000fffe03f */
[----:B------:R-:W-:Y:S02]  /*0de0*/  ISETP.NE.AND P2, PT, RZ, UR7, PT ;  /* 0x00000007ff007c0c */ /* 0x000fe4000bf45270 */
[----:B------:R-:W3:Y:S02]  /*0df0*/  SYNCS.PHASECHK.TRANS64.TRYWAIT P1, [UR37+0x7000], R5 ;  /* 0x00700005ff0075a7 */ /* 0x000ee40008020165 */
[----:B---3--:R-:W-:Y:S09]  /*0e00*/  @!P1 BRA `(.L_x_17) ;  /* 0x0000008400409947 */ /* 0x008ff20003800000 */
.L_x_101:
[----:B------:R-:W-:Y:S01]  /*0e10*/  ULEA UR15, UR36, UR13, 0x3 ;  /* 0x0000000d240f7291 */ /* 0x000fe2000f8e183f */
[----:B--2---:R-:W-:-:S04]  /*0e20*/  SEL R3, RZ, 0x1, P2 ;  /* 0x00000001ff037807 */ /* 0x004fc80001000000 */
[----:B------:R-:W-:-:S04]  /*0e30*/  SHF.L.U32 R3, R3, 0x1f, RZ ;  /* 0x0000001f03037819 */ /* 0x000fc800000006ff */
[----:B------:R-:W2:Y:S02]  /*0e40*/  SYNCS.PHASECHK.TRANS64.TRYWAIT P1, [UR15+-0x8], R3 ;  /* 0xfffff803ff0075a7 */ /* 0x000ea4000802014f */
[----:B--2---:R-:W-:Y:S05]  /*0e50*/  @!P1 BRA `(.L_x_18) ;  /* 0x0000008400449947 */ /* 0x004fea0003800000 */
.L_x_102:
[----:B------:R-:W-:Y:S01]  /*0e60*/  USHF.R.U32.HI UR4, URZ, 0x4, UR37 ;  /* 0x000000043f047899 */ /* 0x000fe20008011625 */
[----:B------:R-:W-:Y:S01]  /*0e70*/  WARPGROUP.ARRIVE ;  /* 0x00000000000079c5 */ /* 0x000fe20000000000 */
[----:B------:R-:W-:Y:S01]  /*0e80*/  UIADD3 UR6, UR37, 0x2000, URZ ;  /* 0x0000200025067890 */ /* 0x000fe2000fffe03f */
[----:B--2---:R-:W2:Y:S01]  /*0e90*/  LDC R3, c[0x0][0x28c] ;  /* 0x0000a300ff037b82 */ /* 0x004ea20000000800 */
[----:B------:R-:W-:Y:S01]  /*0ea0*/  ULOP3.LUT UR4, UR4, 0x3fff, URZ, 0xc0, !UPT ;  /* 0x00003fff04047892 */ /* 0x000fe2000f8ec03f */
[C---:B------:R-:W-:Y:S01]  /*0eb0*/  VIADD R4, R2.reuse, 0x1 ;  /* 0x0000000102047836 */ /* 0x040fe20000000000 */
[----:B------:R-:W-:Y:S01]  /*0ec0*/  USHF.R.U32.HI UR6, URZ, 0x4, UR6 ;  /* 0x000000043f067899 */ /* 0x000fe20008011606 */
[C---:B------:R-:W-:Y:S01]  /*0ed0*/  VIADD R6, R2.reuse, 0x8 ;  /* 0x0000000802067836 */ /* 0x040fe20000000000 */
[----:B------:R-:W-:Y:S01]  /*0ee0*/  ULOP3.LUT UR4, UR4, 0x10000, URZ, 0xfc, !UPT ;  /* 0x0001000004047892 */ /* 0x000fe2000f8efc3f */
[----:B------:R-:W-:Y:S01]  /*0ef0*/  VIADD R8, R2, 0x10 ;  /* 0x0000001002087836 */ /* 0x000fe20000000000 */
[----:B------:R-:W-:Y:S01]  /*0f00*/  ULOP3.LUT UR6, UR6, 0x3fff, URZ, 0xc0, !UPT ;  /* 0x00003fff06067892 */ /* 0x000fe2000f8ec03f */
[----:B------:R-:W-:Y:S01]  /*0f10*/  P2R R15, PR, RZ, 0x1 ;  /* 0x00000001ff0f7803 */ /* 0x000fe20000000000 */
[----:B------:R-:W-:Y:S01]  /*0f20*/  ULEA UR4, UR5, UR4, 0x8 ;  /* 0x0000000405047291 */ /* 0x000fe2000f8e403f */
[----:B------:R-:W-:Y:S01]  /*0f30*/  LOP3.LUT R11, R0, 0x3, RZ, 0xc0, !PT ;  /* 0x00000003000b7812 */ /* 0x000fe200078ec0ff */
[----:B------:R-:W-:Y:S01]  /*0f40*/  ULOP3.LUT UR12, UR6, 0x10000, URZ, 0xfc, !UPT ;  /* 0x00010000060c7892 */ /* 0x000fe2000f8efc3f */
[----:B------:R-:W-:Y:S01]  /*0f50*/  IMAD.MOV.U32 R87, RZ, RZ, RZ ;  /* 0x000000ffff577224 */ /* 0x000fe200078e00ff */
[----:B------:R-:W-:Y:S01]  /*0f60*/  UMOV UR5, 0x80000020 ;  /* 0x8000002000057882 */ /* 0x000fe20000000000 */
[----:B------:R-:W-:Y:S01]  /*0f70*/  UMOV UR11, 0x80000020 ;  /* 0x80000020000b7882 */ /* 0x000fe20000000000 */
[----:B------:R-:W-:Y:S01]  /*0f80*/  UMOV UR9, UR5 ;  /* 0x0000000500097c82 */ /* 0x000fe20008000000 */
[----:B------:R-:W-:Y:S01]  /*0f90*/  UMOV UR8, UR4 ;  /* 0x0000000400087c82 */ /* 0x000fe20008000000 */
[----:B------:R-:W-:Y:S01]  /*0fa0*/  ULDC UR6, c[0x0][0x604] ;  /* 0x0001810000067ab9 */ /* 0x000fe20000000800 */
[----:B------:R-:W-:Y:S01]  /*0fb0*/  UMOV UR10, UR12 ;  /* 0x0000000c000a7c82 */ /* 0x000fe20008000000 */
[----:B------:R-:W-:Y:S01]  /*0fc0*/  USHF.L.U32 UR7, UR7, 0x3, URZ ;  /* 0x0000000307077899 */ /* 0x000fe2000800063f */
[----:B------:R-:W-:Y:S01]  /*0fd0*/  QGMMA.64x64x32.F32.E4M3.E4M3 R24, gdesc[UR8], RZ, !UPT, gsb0 ;  /* 0x00e00000081879f3 */ /* 0x000fe2000c0008ff */
[----:B------:R-:W-:Y:S01]  /*0fe0*/  UIADD3 UR8, UR4, 0x2, URZ ;  /* 0x0000000204087890 */ /* 0x000fe2000fffe03f */
[----:B------:R-:W-:Y:S01]  /*0ff0*/  VIADD R11, R11, 0xffffffff ;  /* 0xffffffff0b0b7836 */ /* 0x000fe20000000000 */
[----:B------:R-:W-:Y:S01]  /*1000*/  UIADD3 UR10, UR12, 0x2, URZ ;  /* 0x000000020c0a7890 */ /* 0x000fe2000fffe03f */
[-C--:B--2---:R-:W-:Y:S01]  /*1010*/  ISETP.GE.AND P4, PT, R4, R3.reuse, PT ;  /* 0x000000030400720c */ /* 0x084fe20003f86270 */
[----:B------:R-:W-:Y:S01]  /*1020*/  UMOV UR9, 0x80000020 ;  /* 0x8000002000097882 */ /* 0x000fe20000000000 */
[----:B------:R-:W-:Y:S01]  /*1030*/  UMOV UR11, 0x80000020 ;  /* 0x80000020000b7882 */ /* 0x000fe20000000000 */
[----:B------:R-:W-:Y:S01]  /*1040*/  VIADD R4, R2, 0x9 ;  /* 0x0000000902047836 */ /* 0x000fe20000000000 */
[-C--:B------:R-:W-:Y:S01]  /*1050*/  ISETP.GE.AND P2, PT, R6, R3.reuse, PT ;  /* 0x000000030600720c */ /* 0x080fe20003f46270 */
[C---:B------:R-:W-:Y:S01]  /*1060*/  VIADD R6, R2.reuse, 0x11 ;  /* 0x0000001102067836 */ /* 0x040fe20000000000 */
[-C--:B------:R-:W-:Y:S01]  /*1070*/  ISETP.GE.AND P1, PT, R2, R3.reuse, PT ;  /* 0x000000030200720c */ /* 0x080fe20003f26270 */
[----:B------:R-:W-:Y:S01]  /*1080*/  ULOP3.LUT UR7, UR7, 0x8, URZ, 0xc, !UPT ;  /* 0x0000000807077892 */ /* 0x000fe2000f8e0c3f */
[-C--:B------:R-:W-:Y:S01]  /*1090*/  ISETP.GE.AND P3, PT, R4, R3.reuse, PT ;  /* 0x000000030400720c */ /* 0x080fe20003f66270 */
[----:B------:R-:W-:Y:S01]  /*10a0*/  VIADD R4, R2, 0x18 ;  /* 0x0000001802047836 */ /* 0x000fe20000000000 */
[-C--:B------:R-:W-:Y:S01]  /*10b0*/  ISETP.GE.AND P5, PT, R6, R3.reuse, PT ;  /* 0x000000030600720c */ /* 0x080fe20003fa6270 */
[----:B------:R-:W-:Y:S01]  /*10c0*/  VIADD R6, R2, 0x19 ;  /* 0x0000001902067836 */ /* 0x000fe20000000000 */
[----:B------:R-:W-:Y:S01]  /*10d0*/  ISETP.GE.AND P6, PT, R8, R3, PT ;  /* 0x000000030800720c */ /* 0x000fe20003fc6270 */
[----:B------:R-:W-:-:S02]  /*10e0*/  IMAD.U32 R13, RZ, RZ, UR7 ;  /* 0x00000007ff0d7e24 */ /* 0x000fc4000f8e00ff */
[----:B------:R-:W-:-:S05]  /*10f0*/  IMAD.SHL.U32 R0, R0, 0x4, RZ ;  /* 0x0000000400007824 */ /* 0x000fca00078e00ff */
[----:B------:R-:W-:Y:S01]  /*1100*/  LOP3.LUT R0, R0, 0xc, RZ, 0xc0, !PT ;  /* 0x0000000c00007812 */ /* 0x000fe200078ec0ff */
[----:B------:R-:W-:Y:S02]  /*1110*/  WARPGROUP.DEPBAR.LE gsb0, 0x0 ;  /* 0x00008000000079c5 */ /* 0x000fe40000010000 */
[----:B------:R-:W-:-:S06]  /*1120*/  WARPGROUP.ARRIVE ;  /* 0x00000000000079c5 */ /* 0x000fcc0000000000 */
[----:B------:R-:W-:Y:S03]  /*1130*/  QGMMA.64x64x32.F32.E4M3.E4M3 R24, gdesc[UR8], R24, gsb0 ;  /* 0x00e00000081879f3 */ /* 0x000fe60008000818 */
[----:B------:R-:W-:Y:S02]  /*1140*/  WARPGROUP.DEPBAR.LE gsb0, 0x0 ;  /* 0x00008000000079c5 */ /* 0x000fe40000010000 */
[----:B------:R-:W-:Y:S01]  /*1150*/  FSEL R24, R24, -INF , !P1 ;  /* 0xff80000018187808 */ /* 0x000fe20004800000 */
[----:B------:R2:W-:Y:S01]  /*1160*/  SYNCS.ARRIVE.TRANS64.A1T0 RZ, [R13+UR13], RZ ;  /* 0x000000ff0dff79a7 */ /* 0x0005e2000810000d */
[----:B------:R-:W-:Y:S02]  /*1170*/  FSEL R25, R25, -INF , !P4 ;  /* 0xff80000019197808 */ /* 0x000fe40006000000 */
[----:B------:R-:W-:Y:S02]  /*1180*/  FSEL R26, R26, -INF , !P1 ;  /* 0xff8000001a1a7808 */ /* 0x000fe40004800000 */
[----:B------:R-:W-:Y:S01]  /*1190*/  ISETP.GE.AND P1, PT, R4, R3, PT ;  /* 0x000000030400720c */ /* 0x000fe20003f26270 */
[----:B------:R-:W-:Y:S01]  /*11a0*/  VIADD R4, R2, 0x20 ;  /* 0x0000002002047836 */ /* 0x000fe20000000000 */
[----:B------:R-:W-:-:S02]  /*11b0*/  FSEL R28, R28, -INF , !P2 ;  /* 0xff8000001c1c7808 */ /* 0x000fc40005000000 */
[----:B------:R-:W-:Y:S02]  /*11c0*/  FMNMX R7, R24, R25, !PT ;  /* 0x0000001918077209 */ /* 0x000fe40007800000 */
[----:B------:R-:W-:Y:S02]  /*11d0*/  FSEL R27, R27, -INF , !P4 ;  /* 0xff8000001b1b7808 */ /* 0x000fe40006000000 */
[----:B------:R-:W-:Y:S02]  /*11e0*/  ISETP.GE.AND P4, PT, R6, R3, PT ;  /* 0x000000030600720c */ /* 0x000fe40003f86270 */
[----:B------:R-:W-:Y:S02]  /*11f0*/  FSEL R29, R29, -INF , !P3 ;  /* 0xff8000001d1d7808 */ /* 0x000fe40005800000 */
[----:B------:R-:W-:Y:S02]  /*1200*/  FMNMX R6, R28, R7, !PT ;  /* 0x000000071c067209 */ /* 0x000fe40007800000 */
[----:B------:R-:W-:-:S02]  /*1210*/  FSEL R30, R30, -INF , !P2 ;  /* 0xff8000001e1e7808 */ /* 0x000fc40005000000 */
[-C--:B------:R-:W-:Y:S01]  /*1220*/  ISETP.GE.AND P2, PT, R4, R3.reuse, PT ;  /* 0x000000030400720c */ /* 0x080fe20003f46270 */
[----:B------:R-:W-:Y:S01]  /*1230*/  VIADD R4, R2, 0x21 ;  /* 0x0000002102047836 */ /* 0x000fe20000000000 */
[----:B------:R-:W-:Y:S02]  /*1240*/  FSEL R32, R32, -INF , !P6 ;  /* 0xff80000020207808 */ /* 0x000fe40007000000 */
[----:B------:R-:W-:Y:S02]  /*1250*/  FMNMX R7, R29, R6, !PT ;  /* 0x000000061d077209 */ /* 0x000fe40007800000 */
[----:B------:R-:W-:Y:S02]  /*1260*/  FSEL R31, R31, -INF , !P3 ;  /* 0xff8000001f1f7808 */ /* 0x000fe40005800000 */
[----:B------:R-:W-:Y:S01]  /*1270*/  ISETP.GE.AND P3, PT, R4, R3, PT ;  /* 0x000000030400720c */ /* 0x000fe20003f66270 */
[----:B------:R-:W-:Y:S01]  /*1280*/  VIADD R4, R2, 0x28 ;  /* 0x0000002802047836 */ /* 0x000fe20000000000 */
[----:B------:R-:W-:-:S02]  /*1290*/  FSEL R33, R33, -INF , !P5 ;  /* 0xff80000021217808 */ /* 0x000fc40006800000 */
[----:B------:R-:W-:Y:S02]  /*12a0*/  FMNMX R6, R32, R7, !PT ;  /* 0x0000000720067209 */ /* 0x000fe40007800000 */
        /* <DEDUP_REMOVED lines=8> */
[----:B------:R-:W-:Y:S01]  /*1330*/  ISETP.GE.AND P5, PT, R4, R3, PT ;  /* 0x000000030400720c */ /* 0x000fe20003fa6270 */
[----:B------:R-:W-:Y:S01]  /*1340*/  VIADD R4, R2, 0x30 ;  /* 0x0000003002047836 */ /* 0x000fe20000000000 */
[----:B------:R-:W-:Y:S02]  /*1350*/  FSEL R40, R40, -INF , !P2 ;  /* 0xff80000028287808 */ /* 0x000fe40005000000 */
[----:B------:R-:W-:Y:S02]  /*1360*/  FMNMX R7, R37, R6, !PT ;  /* 0x0000000625077209 */ /* 0x000fe40007800000 */
        /* <DEDUP_REMOVED lines=8> */
[----:B------:R-:W-:Y:S01]  /*13f0*/  ISETP.GE.AND P4, PT, R4, R3, PT ;  /* 0x000000030400720c */ /* 0x000fe20003f86270 */
[----:B------:R-:W-:Y:S01]  /*1400*/  VIADD R4, R2, 0x38 ;  /* 0x0000003802047836 */ /* 0x000fe20000000000 */
[----:B------:R-:W-:Y:S02]  /*1410*/  FSEL R45, R45, -INF , !P5 ;  /* 0xff8000002d2d7808 */ /* 0x000fe40006800000 */
[----:B------:R-:W-:Y:S02]  /*1420*/  FMNMX R6, R44, R7, !PT ;  /* 0x000000072c067209 */ /* 0x000fe40007800000 */
        /* <DEDUP_REMOVED lines=8> */
[----:B------:R-:W-:Y:S02]  /*14b0*/  ISETP.GE.AND P3, PT, R4, R3, PT ;  /* 0x000000030400720c */ /* 0x000fe40003f66270 */
[----:B------:R-:W-:-:S02]  /*14c0*/  FSEL R52, R52, -INF , !P2 ;  /* 0xff80000034347808 */ /* 0x000fc40005000000 */
[----:B------:R-:W-:Y:S02]  /*14d0*/  FMNMX R7, R49, R6, !PT ;  /* 0x0000000631077209 */ /* 0x000fe40007800000 */
[----:B------:R-:W-:Y:S02]  /*14e0*/  FSEL R53, R53, -INF , !P3 ;  /* 0xff80000035357808 */ /* 0x000fe40005800000 */
[----:B------:R-:W-:Y:S02]  /*14f0*/  FMNMX R4, R52, R7, !PT ;  /* 0x0000000734047209 */ /* 0x000fe40007800000 */
[----:B------:R-:W-:Y:S02]  /*1500*/  FSEL R46, R46, -INF , !P6 ;  /* 0xff8000002e2e7808 */ /* 0x000fe40007000000 */
[----:B------:R-:W-:Y:S02]  /*1510*/  FMNMX R8, R53, R4, !PT ;  /* 0x0000000435087209 */ /* 0x000fe40007800000 */
[----:B------:R-:W-:-:S02]  /*1520*/  FSEL R47, R47, -INF , !P5 ;  /* 0xff8000002f2f7808 */ /* 0x000fc40006800000 */
[----:B------:R-:W-:Y:S01]  /*1530*/  FSEL R50, R50, -INF , !P1 ;  /* 0xff80000032327808 */ /* 0x000fe20004800000 */
[----:B------:R-:W3:Y:S01]  /*1540*/  SHFL.BFLY PT, R7, R8, 0x1, 0x1f ;  /* 0x0c201f0008077f89 */ /* 0x000ee200000e0000 */
[----:B------:R-:W-:Y:S02]  /*1550*/  FSEL R51, R51, -INF , !P4 ;  /* 0xff80000033337808 */ /* 0x000fe40006000000 */
[----:B------:R-:W-:Y:S02]  /*1560*/  FSEL R54, R54, -INF , !P2 ;  /* 0xff80000036367808 */ /* 0x000fe40005000000 */
[----:B------:R-:W-:Y:S02]  /*1570*/  FSEL R55, R55, -INF , !P3 ;  /* 0xff80000037377808 */ /* 0x000fe40005800000 */
[----:B---3--:R-:W-:Y:S02]  /*1580*/  FMNMX R9, R8, R7, !PT ;  /* 0x0000000708097209 */ /* 0x008fe40007800000 */
[----:B------:R-:W-:-:S03]  /*1590*/  FMNMX R7, R26, R27, !PT ;  /* 0x0000001b1a077209 */ /* 0x000fc60007800000 */
[----:B------:R-:W3:Y:S01]  /*15a0*/  SHFL.BFLY PT, R4, R9, 0x2, 0x1f ;  /* 0x0c401f0009047f89 */ /* 0x000ee200000e0000 */
[----:B------:R-:W-:-:S04]  /*15b0*/  FMNMX R6, R30, R7, !PT ;  /* 0x000000071e067209 */ /* 0x000fc80007800000 */
[----:B------:R-:W-:-:S04]  /*15c0*/  FMNMX R7, R31, R6, !PT ;  /* 0x000000061f077209 */ /* 0x000fc80007800000 */
[----:B------:R-:W-:-:S04]  /*15d0*/  FMNMX R6, R34, R7, !PT ;  /* 0x0000000722067209 */ /* 0x000fc80007800000 */
[----:B------:R-:W-:-:S04]  /*15e0*/  FMNMX R7, R35, R6, !PT ;  /* 0x0000000623077209 */ /* 0x000fc80007800000 */
[----:B------:R-:W-:-:S04]  /*15f0*/  FMNMX R6, R38, R7, !PT ;  /* 0x0000000726067209 */ /* 0x000fc80007800000 */
[----:B------:R-:W-:Y:S02]  /*1600*/  FMNMX R7, R39, R6, !PT ;  /* 0x0000000627077209 */ /* 0x000fe40007800000 */
[----:B---3--:R-:W-:Y:S02]  /*1610*/  FMNMX R4, R9, R4, !PT ;  /* 0x0000000409047209 */ /* 0x008fe40007800000 */
[----:B------:R-:W-:Y:S02]  /*1620*/  FMNMX R6, R42, R7, !PT ;  /* 0x000000072a067209 */ /* 0x000fe40007800000 */
[C---:B------:R-:W-:Y:S02]  /*1630*/  FSETP.NEU.AND P0, PT, R4.reuse, -INF , PT ;  /* 0xff8000000400780b */ /* 0x040fe40003f0d000 */
[----:B------:R-:W-:Y:S02]  /*1640*/  FMNMX R7, R43, R6, !PT ;  /* 0x000000062b077209 */ /* 0x000fe40007800000 */
[----:B------:R-:W-:-:S02]  /*1650*/  FSEL R10, R4, RZ, P0 ;  /* 0x000000ff040a7208 */ /* 0x000fc40000000000 */
[----:B------:R-:W-:-:S03]  /*1660*/  FMNMX R6, R46, R7, !PT ;  /* 0x000000072e067209 */ /* 0x000fc60007800000 */
[----:B------:R-:W-:Y:S01]  /*1670*/  FMUL R10, R10, UR6 ;  /* 0x000000060a0a7c20 */ /* 0x000fe20008400000 */
[----:B------:R-:W-:-:S03]  /*1680*/  FMNMX R7, R47, R6, !PT ;  /* 0x000000062f077209 */ /* 0x000fc60007800000 */
[--C-:B------:R-:W-:Y:S01]  /*1690*/  FFMA R24, R24, UR6, -R10.reuse ;  /* 0x0000000618187c23 */ /* 0x100fe2000800080a */
[----:B------:R-:W-:Y:S01]  /*16a0*/  FMNMX R6, R50, R7, !PT ;  /* 0x0000000732067209 */ /* 0x000fe20007800000 */
[--C-:B------:R-:W-:Y:S01]  /*16b0*/  FFMA R36, R36, UR6, -R10.reuse ;  /* 0x0000000624247c23 */ /* 0x100fe2000800080a */
[--C-:B------:R-:W-:Y:S01]  /*16c0*/  FFMA R28, R28, UR6, -R10.reuse ;  /* 0x000000061c1c7c23 */ /* 0x100fe2000800080a */
[--C-:B------:R-:W-:Y:S01]  /*16d0*/  FFMA R32, R32, UR6, -R10.reuse ;  /* 0x0000000620207c23 */ /* 0x100fe2000800080a */
[----:B------:R-:W-:Y:S01]  /*16e0*/  FSETP.GEU.AND P5, PT, R24, -126, PT ;  /* 0xc2fc00001800780b */ /* 0x000fe20003fae000 */
[--C-:B------:R-:W-:Y:S01]  /*16f0*/  FFMA R25, R25, UR6, -R10.reuse ;  /* 0x0000000619197c23 */ /* 0x100fe2000800080a */
[----:B------:R-:W-:Y:S01]  /*1700*/  FMNMX R7, R51, R6, !PT ;  /* 0x0000000633077209 */ /* 0x000fe20007800000 */
        /* <DEDUP_REMOVED lines=10> */
[----:B------:R-:W-:Y:S01]  /*17b0*/  @!P5 FMUL R24, R24, 0.5 ;  /* 0x3f0000001818d820 */ /* 0x000fe20000400000 */
[----:B------:R-:W-:Y:S01]  /*17c0*/  FSETP.GEU.AND P3, PT, R33, -126, PT ;  /* 0xc2fc00002100780b */ /* 0x000fe20003f6e000 */
[----:B------:R-:W3:Y:S01]  /*17d0*/  SHFL.BFLY PT, R7, R6, 0x1, 0x1f ;  /* 0x0c201f0006077f89 */ /* 0x000ee200000e0000 */
[--C-:B------:R-:W-:Y:S01]  /*17e0*/  FFMA R49, R49, UR6, -R10.reuse ;  /* 0x0000000631317c23 */ /* 0x100fe2000800080a */
[----:B------:R-:W-:Y:S01]  /*17f0*/  @!P2 FMUL R28, R28, 0.5 ;  /* 0x3f0000001c1ca820 */ /* 0x000fe20000400000 */
[--C-:B------:R-:W-:Y:S01]  /*1800*/  FFMA R45, R45, UR6, -R10.reuse ;  /* 0x000000062d2d7c23 */ /* 0x100fe2000800080a */
[----:B------:R-:W4:Y:S01]  /*1810*/  MUFU.EX2 R24, R24 ;  /* 0x0000001800187308 */ /* 0x000f220000000800 */
[----:B------:R-:W-:Y:S01]  /*1820*/  FSETP.GEU.AND P6, PT, R29, -126, PT ;  /* 0xc2fc00001d00780b */ /* 0x000fe20003fce000 */
[----:B------:R-:W-:Y:S01]  /*1830*/  @!P4 FMUL R32, R32, 0.5 ;  /* 0x3f0000002020c820 */ /* 0x000fe20000400000 */
[--C-:B------:R-:W-:Y:S01]  /*1840*/  FFMA R48, R48, UR6, -R10.reuse ;  /* 0x0000000630307c23 */ /* 0x100fe2000800080a */
[--C-:B------:R-:W-:Y:S01]  /*1850*/  FFMA R40, R40, UR6, -R10.reuse ;  /* 0x0000000628287c23 */ /* 0x100fe2000800080a */
[--C-:B------:R-:W-:Y:S01]  /*1860*/  FFMA R52, R52, UR6, -R10.reuse ;  /* 0x0000000634347c23 */ /* 0x100fe2000800080a */
[----:B------:R-:W-:Y:S01]  /*1870*/  @!P1 FMUL R25, R25, 0.5 ;  /* 0x3f00000019199820 */ /* 0x000fe20000400000 */
[----:B------:R-:W-:Y:S01]  /*1880*/  FFMA R10, R53, UR6, -R10 ;  /* 0x00000006350a7c23 */ /* 0x000fe2000800080a */
[----:B------:R-:W-:Y:S01]  /*1890*/  @!P3 FMUL R33, R33, 0.5 ;  /* 0x3f0000002121b820 */ /* 0x000fe20000400000 */
[----:B------:R-:W5:Y:S01]  /*18a0*/  MUFU.EX2 R28, R28 ;  /* 0x0000001c001c7308 */ /* 0x000f620000000800 */
[----:B------:R-:W-:-:S04]  /*18b0*/  FSETP.GEU.AND P0, PT, R40, -126, PT ;  /* 0xc2fc00002800780b */ /* 0x000fc80003f0e000 */
[----:B------:R-:W-:Y:S01]  /*18c0*/  @!P6 FMUL R29, R29, 0.5 ;  /* 0x3f0000001d1de820 */ /* 0x000fe20000400000 */
[----:B----4-:R-:W-:Y:S01]  /*18d0*/  @!P5 FMUL R24, R24, R24 ;  /* 0x000000181818d220 */ /* 0x010fe20000400000 */
[----:B------:R-:W-:Y:S01]  /*18e0*/  FSETP.GEU.AND P5, PT, R36, -126, PT ;  /* 0xc2fc00002400780b */ /* 0x000fe20003fae000 */
[----:B------:R-:W4:Y:S01]  /*18f0*/  MUFU.EX2 R8, R25 ;  /* 0x0000001900087308 */ /* 0x000f220000000800 */
[----:B---3--:R-:W-:-:S05]  /*1900*/  FMNMX R6, R6, R7, !PT ;  /* 0x0000000706067209 */ /* 0x008fca0007800000 */
[----:B------:R-:W-:Y:S01]  /*1910*/  @!P0 FMUL R40, R40, 0.5 ;  /* 0x3f00000028288820 */ /* 0x000fe20000400000 */
[----:B------:R-:W3:Y:S01]  /*1920*/  SHFL.BFLY PT, R7, R6, 0x2, 0x1f ;  /* 0x0c401f0006077f89 */ /* 0x000ee200000e0000 */
[----:B-----5:R-:W-:Y:S01]  /*1930*/  @!P2 FMUL R28, R28, R28 ;  /* 0x0000001c1c1ca220 */ /* 0x020fe20000400000 */
[----:B------:R-:W5:Y:S01]  /*1940*/  MUFU.EX2 R32, R32 ;  /* 0x0000002000207308 */ /* 0x000f620000000800 */
[----:B------:R-:W-:Y:S02]  /*1950*/  FSETP.GEU.AND P2, PT, R41, -126, PT ;  /* 0xc2fc00002900780b */ /* 0x000fe40003f4e000 */
[----:B------:R-:W-:-:S05]  /*1960*/  @!P5 FMUL R36, R36, 0.5 ;  /* 0x3f0000002424d820 */ /* 0x000fca0000400000 */
[----:B------:R-:W1:Y:S01]  /*1970*/  MUFU.EX2 R14, R33 ;  /* 0x00000021000e7308 */ /* 0x000e620000000800 */
[----:B----4-:R-:W-:Y:S01]  /*1980*/  @!P1 FMUL R8, R8, R8 ;  /* 0x0000000808089220 */ /* 0x010fe20000400000 */
[----:B------:R-:W-:-:S04]  /*1990*/  FSETP.GEU.AND P1, PT, R37, -126, PT ;  /* 0xc2fc00002500780b */ /* 0x000fc80003f2e000 */
[----:B------:R-:W-:Y:S02]  /*19a0*/  @!P2 FMUL R41, R41, 0.5 ;  /* 0x3f0000002929a820 */ /* 0x000fe40000400000 */
[----:B------:R-:W4:Y:S01]  /*19b0*/  MUFU.EX2 R36, R36 ;  /* 0x0000002400247308 */ /* 0x000f220000000800 */
[----:B-----5:R-:W-:Y:S01]  /*19c0*/  @!P4 FMUL R32, R32, R32 ;  /* 0x000000202020c220 */ /* 0x020fe20000400000 */
[----:B------:R-:W-:Y:S02]  /*19d0*/  FSETP.GEU.AND P4, PT, R44, -126, PT ;  /* 0xc2fc00002c00780b */ /* 0x000fe40003f8e000 */
[----:B---3--:R-:W-:-:S03]  /*19e0*/  FMNMX R6, R6, R7, !PT ;  /* 0x0000000706067209 */ /* 0x008fc60007800000 */
[----:B------:R-:W-:Y:S01]  /*19f0*/  @!P1 FMUL R37, R37, 0.5 ;  /* 0x3f00000025259820 */ /* 0x000fe20000400000 */
[----:B------:R3:W5:Y:S01]  /*1a00*/  MUFU.EX2 R12, R29 ;  /* 0x0000001d000c7308 */ /* 0x0007620000000800 */
[----:B-1----:R-:W-:Y:S01]  /*1a10*/  @!P3 FMUL R14, R14, R14 ;  /* 0x0000000e0e0eb220 */ /* 0x002fe20000400000 */
[----:B------:R-:W-:-:S05]  /*1a20*/  FSETP.GEU.AND P3, PT, R45, -126, PT ;  /* 0xc2fc00002d00780b */ /* 0x000fca0003f6e000 */
[----:B------:R-:W-:Y:S01]  /*1a30*/  @!P4 FMUL R44, R44, 0.5 ;  /* 0x3f0000002c2cc820 */ /* 0x000fe20000400000 */
[----:B------:R1:W2:Y:S01]  /*1a40*/  MUFU.EX2 R16, R37 ;  /* 0x0000002500107308 */ /* 0x0002a20000000800 */
[----:B----4-:R-:W-:Y:S01]  /*1a50*/  @!P5 FMUL R36, R36, R36 ;  /* 0x000000242424d220 */ /* 0x010fe20000400000 */
[C---:B------:R-:W-:Y:S02]  /*1a60*/  FSETP.NEU.AND P5, PT, R6.reuse, -INF , PT ;  /* 0xff8000000600780b */ /* 0x040fe40003fad000 */
[----:B---3--:R-:W-:Y:S02]  /*1a70*/  F2FP.SATFINITE.E4M3.F32.PACK_AB_MERGE_C R29, R87, R8, RZ ;  /* 0x00000008571d723e */ /* 0x008fe400048070ff */
[----:B------:R-:W-:Y:S01]  /*1a80*/  FSEL R7, R6, RZ, P5 ;  /* 0x000000ff06077208 */ /* 0x000fe20002800000 */
[----:B------:R-:W-:Y:S01]  /*1a90*/  @!P3 FMUL R45, R45, 0.5 ;  /* 0x3f0000002d2db820 */ /* 0x000fe20000400000 */
[----:B------:R-:W-:Y:S01]  /*1aa0*/  FSETP.GEU.AND P5, PT, R49, -126, PT ;  /* 0xc2fc00003100780b */ /* 0x000fe20003fae000 */
[----:B------:R-:W3:Y:S01]  /*1ab0*/  MUFU.EX2 R41, R41 ;  /* 0x0000002900297308 */ /* 0x000ee20000000800 */
[----:B-----5:R-:W-:Y:S01]  /*1ac0*/  @!P6 FMUL R12, R12, R12 ;  /* 0x0000000c0c0ce220 */ /* 0x020fe20000400000 */
[----:B------:R-:W-:Y:S01]  /*1ad0*/  FMUL R7, R7, UR6 ;  /* 0x0000000607077c20 */ /* 0x000fe20008400000 */
[----:B------:R-:W-:-:S02]  /*1ae0*/  FSETP.GEU.AND P6, PT, R52, -126, PT ;  /* 0xc2fc00003400780b */ /* 0x000fc40003fce000 */
[----:B-1----:R-:W-:Y:S01]  /*1af0*/  F2FP.SATFINITE.E4M3.F32.PACK_AB_MERGE_C R37, R87, R14, RZ ;  /* 0x0000000e5725723e */ /* 0x002fe200048070ff */
[--C-:B------:R-:W-:Y:S01]  /*1b00*/  FFMA R26, R26, UR6, -R7.reuse ;  /* 0x000000061a1a7c23 */ /* 0x100fe20008000807 */
[--C-:B------:R-:W-:Y:S01]  /*1b10*/  FFMA R31, R31, UR6, -R7.reuse ;  /* 0x000000061f1f7c23 */ /* 0x100fe20008000807 */
[----:B------:R-:W1:Y:S01]  /*1b20*/  MUFU.EX2 R44, R44 ;  /* 0x0000002c002c7308 */ /* 0x000e620000000800 */
[----:B--2---:R-:W-:Y:S01]  /*1b30*/  @!P1 FMUL R16, R16, R16 ;  /* 0x0000001010109220 */ /* 0x004fe20000400000 */
[----:B------:R-:W-:Y:S01]  /*1b40*/  FSETP.GEU.AND P1, PT, R48, -126, PT ;  /* 0xc2fc00003000780b */ /* 0x000fe20003f2e000 */
[--C-:B------:R-:W-:Y:S01]  /*1b50*/  FFMA R27, R27, UR6, -R7.reuse ;  /* 0x000000061b1b7c23 */ /* 0x100fe20008000807 */
[----:B------:R-:W-:Y:S01]  /*1b60*/  @!P5 FMUL R49, R49, 0.5 ;  /* 0x3f0000003131d820 */ /* 0x000fe20000400000 */
[--C-:B------:R-:W-:Y:S01]  /*1b70*/  FFMA R30, R30, UR6, -R7.reuse ;  /* 0x000000061e1e7c23 */ /* 0x100fe20008000807 */
[--C-:B------:R-:W-:Y:S01]  /*1b80*/  FFMA R34, R34, UR6, -R7.reuse ;  /* 0x0000000622227c23 */ /* 0x100fe20008000807 */
[--C-:B------:R-:W-:Y:S01]  /*1b90*/  FFMA R35, R35, UR6, -R7.reuse ;  /* 0x0000000623237c23 */ /* 0x100fe20008000807 */
[----:B------:R-:W2:Y:S01]  /*1ba0*/  MUFU.EX2 R45, R45 ;  /* 0x0000002d002d7308 */ /* 0x000ea20000000800 */
[----:B---3--:R-:W-:Y:S01]  /*1bb0*/  @!P2 FMUL R41, R41, R41 ;  /* 0x000000292929a220 */ /* 0x008fe20000400000 */
[----:B------:R-:W-:Y:S01]  /*1bc0*/  FSETP.GEU.AND P2, PT, R10, -126, PT ;  /* 0xc2fc00000a00780b */ /* 0x000fe20003f4e000 */
[----:B------:R-:W-:Y:S01]  /*1bd0*/  @!P6 FMUL R52, R52, 0.5 ;  /* 0x3f0000003434e820 */ /* 0x000fe20000400000 */
[--C-:B------:R-:W-:Y:S01]  /*1be0*/  FFMA R38, R38, UR6, -R7.reuse ;  /* 0x0000000626267c23 */ /* 0x100fe20008000807 */
[--C-:B------:R-:W-:Y:S01]  /*1bf0*/  FFMA R43, R43, UR6, -R7.reuse ;  /* 0x000000062b2b7c23 */ /* 0x100fe20008000807 */
[--C-:B------:R-:W-:Y:S01]  /*1c00*/  FFMA R39, R39, UR6, -R7.reuse ;  /* 0x0000000627277c23 */ /* 0x100fe20008000807 */
[----:B------:R-:W-:Y:S01]  /*1c10*/  @!P1 FMUL R48, R48, 0.5 ;  /* 0x3f00000030309820 */ /* 0x000fe20000400000 */
[----:B------:R-:W3:Y:S01]  /*1c20*/  MUFU.EX2 R49, R49 ;  /* 0x0000003100317308 */ /* 0x000ee20000000800 */
[----:B-1----:R-:W-:Y:S01]  /*1c30*/  @!P4 FMUL R44, R44, R44 ;  /* 0x0000002c2c2cc220 */ /* 0x002fe20000400000 */
[----:B------:R-:W-:Y:S01]  /*1c40*/  FSETP.GEU.AND P4, PT, R26, -126, PT ;  /* 0xc2fc00001a00780b */ /* 0x000fe20003f8e000 */
[--C-:B------:R-:W-:Y:S01]  /*1c50*/  FFMA R9, R42, UR6, -R7.reuse ;  /* 0x000000062a097c23 */ /* 0x100fe20008000807 */
[--C-:B------:R-:W-:Y:S01]  /*1c60*/  FFMA R46, R46, UR6, -R7.reuse ;  /* 0x000000062e2e7c23 */ /* 0x100fe20008000807 */
[--C-:B------:R-:W-:Y:S01]  /*1c70*/  FFMA R47, R47, UR6, -R7.reuse ;  /* 0x000000062f2f7c23 */ /* 0x100fe20008000807 */
[--C-:B------:R-:W-:Y:S01]  /*1c80*/  FFMA R50, R50, UR6, -R7.reuse ;  /* 0x0000000632327c23 */ /* 0x100fe20008000807 */
[----:B------:R-:W-:Y:S01]  /*1c90*/  @!P2 FMUL R10, R10, 0.5 ;  /* 0x3f0000000a0aa820 */ /* 0x000fe20000400000 */
[----:B------:R-:W1:Y:S01]  /*1ca0*/  MUFU.EX2 R48, R48 ;  /* 0x0000003000307308 */ /* 0x000e620000000800 */
[----:B--2---:R-:W-:Y:S01]  /*1cb0*/  @!P3 FMUL R45, R45, R45 ;  /* 0x0000002d2d2db220 */ /* 0x004fe20000400000 */
[----:B------:R-:W-:Y:S01]  /*1cc0*/  FSETP.GEU.AND P3, PT, R27, -126, PT ;  /* 0xc2fc00001b00780b */ /* 0x000fe20003f6e000 */
[--C-:B------:R-:W-:Y:S01]  /*1cd0*/  FFMA R51, R51, UR6, -R7.reuse ;  /* 0x0000000633337c23 */ /* 0x100fe20008000807 */
[--C-:B------:R-:W-:Y:S01]  /*1ce0*/  FFMA R54, R54, UR6, -R7.reuse ;  /* 0x0000000636367c23 */ /* 0x100fe20008000807 */
[----:B------:R-:W-:Y:S01]  /*1cf0*/  FFMA R7, R55, UR6, -R7 ;  /* 0x0000000637077c23 */ /* 0x000fe20008000807 */
[----:B------:R-:W-:Y:S01]  /*1d00*/  F2FP.SATFINITE.E4M3.F32.PACK_AB_MERGE_C R33, R87, R12, RZ ;  /* 0x0000000c5721723e */ /* 0x000fe200048070ff */
[----:B------:R-:W-:Y:S01]  /*1d10*/  @!P4 FMUL R26, R26, 0.5 ;  /* 0x3f0000001a1ac820 */ /* 0x000fe20000400000 */
[----:B------:R-:W2:Y:S01]  /*1d20*/  MUFU.EX2 R52, R52 ;  /* 0x0000003400347308 */ /* 0x000ea20000000800 */
[----:B---3--:R-:W-:Y:S01]  /*1d30*/  @!P5 FMUL R49, R49, R49 ;  /* 0x000000313131d220 */ /* 0x008fe20000400000 */
[----:B------:R-:W-:Y:S01]  /*1d40*/  FSETP.GEU.AND P5, PT, R31, -126, PT ;  /* 0xc2fc00001f00780b */ /* 0x000fe20003fae000 */
[----:B------:R-:W-:Y:S01]  /*1d50*/  FADD R13, R8, R41 ;  /* 0x00000029080d7221 */ /* 0x000fe20000000000 */
[----:B------:R-:W-:Y:S01]  /*1d60*/  FADD R8, R28, R44 ;  /* 0x0000002c1c087221 */ /* 0x000fe20000000000 */
[----:B------:R-:W-:-:S02]  /*1d70*/  F2FP.SATFINITE.E4M3.F32.PACK_AB_MERGE_C R55, R87, R16, RZ ;  /* 0x000000105737723e */ /* 0x000fc400048070ff */
[----:B------:R-:W-:Y:S01]  /*1d80*/  @!P3 FMUL R27, R27, 0.5 ;  /* 0x3f0000001b1bb820 */ /* 0x000fe20000400000 */
[----:B------:R-:W3:Y:S01]  /*1d90*/  MUFU.EX2 R10, R10 ;  /* 0x0000000a000a7308 */ /* 0x000ee20000000800 */
[----:B-1----:R-:W-:Y:S01]  /*1da0*/  @!P1 FMUL R48, R48, R48 ;  /* 0x0000003030309220 */ /* 0x002fe20000400000 */
[----:B------:R-:W-:Y:S02]  /*1db0*/  FSETP.GEU.AND P1, PT, R30, -126, PT ;  /* 0xc2fc00001e00780b */ /* 0x000fe40003f2e000 */
[C---:B------:R-:W-:Y:S02]  /*1dc0*/  F2FP.SATFINITE.E4M3.F32.PACK_AB_MERGE_C R57, R87.reuse, R44, RZ ;  /* 0x0000002c5739723e */ /* 0x040fe400048070ff */
[----:B------:R-:W-:Y:S01]  /*1dd0*/  F2FP.SATFINITE.E4M3.F32.PACK_AB_MERGE_C R53, R87, R36, RZ ;  /* 0x000000245735723e */ /* 0x000fe200048070ff */
[----:B------:R-:W-:Y:S01]  /*1de0*/  @!P5 FMUL R31, R31, 0.5 ;  /* 0x3f0000001f1fd820 */ /* 0x000fe20000400000 */
[----:B------:R-:W1:Y:S01]  /*1df0*/  MUFU.EX2 R26, R26 ;  /* 0x0000001a001a7308 */ /* 0x000e620000000800 */
[----:B--2---:R-:W-:Y:S01]  /*1e00*/  @!P6 FMUL R52, R52, R52 ;  /* 0x000000343434e220 */ /* 0x004fe20000400000 */
[----:B------:R-:W-:-:S02]  /*1e10*/  FSETP.GEU.AND P6, PT, R34, -126, PT ;  /* 0xc2fc00002200780b */ /* 0x000fc40003fce000 */
[C---:B------:R-:W-:Y:S01]  /*1e20*/  F2FP.SATFINITE.E4M3.F32.PACK_AB_MERGE_C R58, R87.reuse, R48, RZ ;  /* 0x00000030573a723e */ /* 0x040fe200048070ff */
[----:B------:R-:W-:Y:S01]  /*1e30*/  FADD R17, R36, R52 ;  /* 0x0000003424117221 */ /* 0x000fe20000000000 */
[----:B------:R-:W-:Y:S01]  /*1e40*/  F2FP.SATFINITE.E4M3.F32.PACK_AB_MERGE_C R52, R87, R52, RZ ;  /* 0x000000345734723e */ /* 0x000fe200048070ff */
[----:B------:R-:W-:Y:S01]  /*1e50*/  @!P1 FMUL R30, R30, 0.5 ;  /* 0x3f0000001e1e9820 */ /* 0x000fe20000400000 */
[----:B------:R2:W4:Y:S01]  /*1e60*/  MUFU.EX2 R20, R31 ;  /* 0x0000001f00147308 */ /* 0x0005220000000800 */
[----:B---3--:R-:W-:Y:S01]  /*1e70*/  @!P2 FMUL R10, R10, R10 ;  /* 0x0000000a0a0aa220 */ /* 0x008fe20000400000 */
[----:B------:R-:W-:Y:S01]  /*1e80*/  FSETP.GEU.AND P2, PT, R35, -126, PT ;  /* 0xc2fc00002300780b */ /* 0x000fe20003f4e000 */
[----:B------:R-:W-:Y:S01]  /*1e90*/  FADD R8, R8, R17 ;  /* 0x0000001108087221 */ /* 0x000fe20000000000 */
[----:B------:R-:W-:Y:S02]  /*1ea0*/  F2FP.SATFINITE.E4M3.F32.PACK_AB_MERGE_C R41, R87, R41, RZ ;  /* 0x000000295729723e */ /* 0x000fe400048070ff */
[----:B------:R-:W-:Y:S01]  /*1eb0*/  LOP3.LUT R52, R52, 0xff, RZ, 0xc0, !PT ;  /* 0x000000ff34347812 */ /* 0x000fe200078ec0ff */
[----:B------:R-:W-:Y:S01]  /*1ec0*/  @!P6 FMUL R34, R34, 0.5 ;  /* 0x3f0000002222e820 */ /* 0x000fe20000400000 */
[----:B------:R3:W5:Y:S01]  /*1ed0*/  MUFU.EX2 R18, R27 ;  /* 0x0000001b00127308 */ /* 0x0007620000000800 */
[----:B-1----:R-:W-:Y:S01]  /*1ee0*/  @!P4 FMUL R26, R26, R26 ;  /* 0x0000001a1a1ac220 */ /* 0x002fe20000400000 */
[----:B------:R-:W-:-:S02]  /*1ef0*/  FSETP.GEU.AND P4, PT, R38, -126, PT ;  /* 0xc2fc00002600780b */ /* 0x000fc40003f8e000 */
[----:B--2---:R-:W-:Y:S02]  /*1f00*/  F2FP.SATFINITE.E4M3.F32.PACK_AB_MERGE_C R31, R87, R28, RZ ;  /* 0x0000001c571f723e */ /* 0x004fe400048070ff */
[----:B------:R-:W-:Y:S01]  /*1f10*/  LOP3.LUT R41, R41, 0xffff, RZ, 0xc0, !PT ;  /* 0x0000ffff29297812 */ /* 0x000fe200078ec0ff */
[----:B------:R-:W-:Y:S01]  /*1f20*/  @!P2 FMUL R35, R35, 0.5 ;  /* 0x3f0000002323a820 */ /* 0x000fe20000400000 */
[----:B------:R-:W1:Y:S01]  /*1f30*/  MUFU.EX2 R40, R40 ;  /* 0x0000002800287308 */ /* 0x000e620000000800 */
[----:B----4-:R-:W-:Y:S01]  /*1f40*/  @!P5 FMUL R20, R20, R20 ;  /* 0x000000141414d220 */ /* 0x010fe20000400000 */
[----:B------:R-:W-:Y:S02]  /*1f50*/  FSETP.GEU.AND P5, PT, R43, -126, PT ;  /* 0xc2fc00002b00780b */ /* 0x000fe40003fae000 */
[----:B---3--:R-:W-:Y:S02]  /*1f60*/  F2FP.SATFINITE.E4M3.F32.PACK_AB_MERGE_C R27, R87, R24, RZ ;  /* 0x00000018571b723e */ /* 0x008fe400048070ff */
[----:B------:R-:W-:Y:S01]  /*1f70*/  LOP3.LUT R31, R31, 0xff, RZ, 0xc0, !PT ;  /* 0x000000ff1f1f7812 */ /* 0x000fe200078ec0ff */
[----:B------:R-:W-:Y:S01]  /*1f80*/  @!P4 FMUL R38, R38, 0.5 ;  /* 0x3f0000002626c820 */ /* 0x000fe20000400000 */
[----:B------:R-:W2:Y:S01]  /*1f90*/  MUFU.EX2 R30, R30 ;  /* 0x0000001e001e7308 */ /* 0x000ea20000000800 */
[----:B-----5:R-:W-:Y:S01]  /*1fa0*/  @!P3 FMUL R18, R18, R18 ;  /* 0x000000121212b220 */ /* 0x020fe20000400000 */
[----:B------:R-:W-:-:S02]  /*1fb0*/  FSETP.GEU.AND P3, PT, R39, -126, PT ;  /* 0xc2fc00002700780b */ /* 0x000fc40003f6e000 */
[----:B------:R-:W-:Y:S02]  /*1fc0*/  LOP3.LUT R27, R27, 0xff, RZ, 0xc0, !PT ;  /* 0x000000ff1b1b7812 */ /* 0x000fe400078ec0ff */
[----:B------:R-:W-:Y:S01]  /*1fd0*/  F2FP.SATFINITE.E4M3.F32.PACK_AB_MERGE_C R28, R87, R18, RZ ;  /* 0x00000012571c723e */ /* 0x000fe200048070ff */
[----:B------:R-:W-:Y:S01]  /*1fe0*/  @!P5 FMUL R43, R43, 0.5 ;  /* 0x3f0000002b2bd820 */ /* 0x000fe20000400000 */
[----:B------:R3:W4:Y:S01]  /*1ff0*/  MUFU.EX2 R22, R35 ;  /* 0x0000002300167308 */ /* 0x0007220000000800 */
[----:B-1----:R-:W-:Y:S01]  /*2000*/  @!P0 FMUL R40, R40, R40 ;  /* 0x0000002828288220 */ /* 0x002fe20000400000 */
[----:B------:R-:W-:Y:S02]  /*2010*/  FSETP.GEU.AND P0, PT, R46, -126, PT ;  /* 0xc2fc00002e00780b */ /* 0x000fe40003f0e000 */
[----:B------:R-:W-:Y:S02]  /*2020*/  LOP3.LUT R53, R53, 0xff, RZ, 0xc0, !PT ;  /* 0x000000ff35357812 */ /* 0x000fe400078ec0ff */
[----:B------:R-:W-:Y:S01]  /*2030*/  F2FP.SATFINITE.E4M3.F32.PACK_AB_MERGE_C R56, R87, R40, RZ ;  /* 0x000000285738723e */ /* 0x000fe200048070ff */
[----:B------:R-:W-:Y:S01]  /*2040*/  @!P3 FMUL R39, R39, 0.5 ;  /* 0x3f0000002727b820 */ /* 0x000fe20000400000 */
[----:B------:R-:W1:Y:S01]  /*2050*/  MUFU.EX2 R34, R34 ;  /* 0x0000002200227308 */ /* 0x000e620000000800 */
[----:B--2---:R-:W-:Y:S01]  /*2060*/  @!P1 FMUL R30, R30, R30 ;  /* 0x0000001e1e1e9220 */ /* 0x004fe20000400000 */
[----:B------:R-:W-:-:S02]  /*2070*/  FSETP.GEU.AND P1, PT, R9, -126, PT ;  /* 0xc2fc00000900780b */ /* 0x000fc40003f2e000 */
[----:B---3--:R-:W-:Y:S02]  /*2080*/  F2FP.SATFINITE.E4M3.F32.PACK_AB_MERGE_C R35, R87, R32, RZ ;  /* 0x000000205723723e */ /* 0x008fe400048070ff */
[----:B------:R-:W-:Y:S01]  /*2090*/  LOP3.LUT R56, R56, 0xff, RZ, 0xc0, !PT ;  /* 0x000000ff38387812 */ /* 0x000fe200078ec0ff */
[----:B------:R-:W-:Y:S01]  /*20a0*/  @!P0 FMUL R46, R46, 0.5 ;  /* 0x3f0000002e2e8820 */ /* 0x000fe20000400000 */
[----:B------:R2:W3:Y:S01]  /*20b0*/  MUFU.EX2 R42, R39 ;  /* 0x00000027002a7308 */ /* 0x0004e20000000800 */
[----:B----4-:R-:W-:Y:S01]  /*20c0*/  @!P2 FMUL R22, R22, R22 ;  /* 0x000000161616a220 */ /* 0x010fe20000400000 */
[----:B------:R-:W-:Y:S02]  /*20d0*/  FSETP.GEU.AND P2, PT, R47, -126, PT ;  /* 0xc2fc00002f00780b */ /* 0x000fe40003f4e000 */
[----:B------:R-:W-:Y:S02]  /*20e0*/  LOP3.LUT R35, R35, 0xff, RZ, 0xc0, !PT ;  /* 0x000000ff23237812 */ /* 0x000fe400078ec0ff */
[----:B------:R-:W-:Y:S01]  /*20f0*/  LOP3.LUT R28, R28, 0xffff, RZ, 0xc0, !PT ;  /* 0x0000ffff1c1c7812 */ /* 0x000fe200078ec0ff */
[----:B------:R-:W-:Y:S01]  /*2100*/  @!P1 FMUL R9, R9, 0.5 ;  /* 0x3f00000009099820 */ /* 0x000fe20000400000 */
[----:B------:R-:W4:Y:S01]  /*2110*/  MUFU.EX2 R38, R38 ;  /* 0x0000002600267308 */ /* 0x000f220000000800 */
[----:B-1----:R-:W-:Y:S01]  /*2120*/  @!P6 FMUL R34, R34, R34 ;  /* 0x000000222222e220 */ /* 0x002fe20000400000 */
[----:B------:R-:W-:Y:S01]  /*2130*/  FSETP.GEU.AND P6, PT, R54, -126, PT ;  /* 0xc2fc00003600780b */ /* 0x000fe20003fce000 */
[----:B------:R-:W-:Y:S01]  /*2140*/  IMAD.SHL.U32 R28, R28, 0x1000000, RZ ;  /* 0x010000001c1c7824 */ /* 0x000fe200078e00ff */
[----:B--2---:R-:W-:-:S02]  /*2150*/  F2FP.SATFINITE.E4M3.F32.PACK_AB_MERGE_C R39, R87, R22, RZ ;  /* 0x000000165727723e */ /* 0x004fc400048070ff */
[----:B------:R-:W-:Y:S01]  /*2160*/  F2FP.SATFINITE.E4M3.F32.PACK_AB_MERGE_C R36, R87, R34, RZ ;  /* 0x000000225724723e */ /* 0x000fe200048070ff */
[----:B------:R-:W-:Y:S01]  /*2170*/  @!P2 FMUL R47, R47, 0.5 ;  /* 0x3f0000002f2fa820 */ /* 0x000fe20000400000 */
[----:B------:R-:W1:Y:S01]  /*2180*/  MUFU.EX2 R43, R43 ;  /* 0x0000002b002b7308 */ /* 0x000e620000000800 */
[----:B---3--:R-:W-:Y:S01]  /*2190*/  @!P3 FMUL R42, R42, R42 ;  /* 0x0000002a2a2ab220 */ /* 0x008fe20000400000 */
[----:B------:R-:W-:Y:S02]  /*21a0*/  FSETP.GEU.AND P3, PT, R51, -126, PT ;  /* 0xc2fc00003300780b */ /* 0x000fe40003f6e000 */
[----:B------:R-:W-:Y:S02]  /*21b0*/  LOP3.LUT R39, R39, 0xffff, RZ, 0xc0, !PT ;  /* 0x0000ffff27277812 */ /* 0x000fe400078ec0ff */
[----:B------:R-:W-:Y:S01]  /*21c0*/  PRMT R41, R41, 0x7604, R56 ;  /* 0x0000760429297816 */ /* 0x000fe20000000038 */
[----:B------:R-:W-:Y:S01]  /*21d0*/  @!P6 FMUL R54, R54, 0.5 ;  /* 0x3f0000003636e820 */ /* 0x000fe20000400000 */
[----:B------:R-:W2:Y:S01]  /*21e0*/  MUFU.EX2 R9, R9 ;  /* 0x0000000900097308 */ /* 0x000ea20000000800 */
[----:B----4-:R-:W-:Y:S01]  /*21f0*/  @!P4 FMUL R38, R38, R38 ;  /* 0x000000262626c220 */ /* 0x010fe20000400000 */
[----:B------:R-:W-:-:S02]  /*2200*/  FSETP.GEU.AND P4, PT, R50, -126, PT ;  /* 0xc2fc00003200780b */ /* 0x000fc40003f8e000 */
[----:B------:R-:W-:Y:S02]  /*2210*/  LOP3.LUT R57, R57, 0xff, RZ, 0xc0, !PT ;  /* 0x000000ff39397812 */ /* 0x000fe400078ec0ff */
[----:B------:R-:W-:Y:S01]  /*2220*/  LOP3.LUT R58, R58, 0xff, RZ, 0xc0, !PT ;  /* 0x000000ff3a3a7812 */ /* 0x000fe200078ec0ff */
[----:B------:R-:W-:Y:S01]  /*2230*/  @!P3 FMUL R51, R51, 0.5 ;  /* 0x3f0000003333b820 */ /* 0x000fe20000400000 */
[----:B------:R-:W3:Y:S01]  /*2240*/  MUFU.EX2 R46, R46 ;  /* 0x0000002e002e7308 */ /* 0x000ee20000000800 */
[----:B-1----:R-:W-:Y:S01]  /*2250*/  @!P5 FMUL R43, R43, R43 ;  /* 0x0000002b2b2bd220 */ /* 0x002fe20000400000 */
[----:B------:R-:W-:-:S03]  /*2260*/  FSETP.GEU.AND P5, PT, R7, -126, PT ;  /* 0xc2fc00000700780b */ /* 0x000fc60003fae000 */
[----:B------:R-:W-:Y:S01]  /*2270*/  FADD R19, R18, R43 ;  /* 0x0000002b12137221 */ /* 0x000fe20000000000 */
[----:B------:R-:W-:Y:S01]  /*2280*/  F2FP.SATFINITE.E4M3.F32.PACK_AB_MERGE_C R43, R87, R43, RZ ;  /* 0x0000002b572b723e */ /* 0x000fe200048070ff */
[----:B------:R-:W-:Y:S01]  /*2290*/  @!P4 FMUL R50, R50, 0.5 ;  /* 0x3f0000003232c820 */ /* 0x000fe20000400000 */
[----:B------:R-:W1:Y:S01]  /*22a0*/  MUFU.EX2 R47, R47 ;  /* 0x0000002f002f7308 */ /* 0x000e620000000800 */
[----:B--2---:R-:W-:Y:S01]  /*22b0*/  @!P1 FMUL R9, R9, R9 ;  /* 0x0000000909099220 */ /* 0x004fe20000400000 */
[----:B------:R-:W-:Y:S01]  /*22c0*/  ISETP.GT.U32.AND P1, PT, R11, 0x1, PT ;  /* 0x000000010b00780c */ /* 0x000fe20003f24070 */
[----:B------:R-:W-:Y:S01]  /*22d0*/  FADD R11, R24, R40 ;  /* 0x00000028180b7221 */ /* 0x000fe20000000000 */
[----:B------:R-:W-:Y:S01]  /*22e0*/  FADD R24, R14, R49 ;  /* 0x000000310e187221 */ /* 0x000fe20000000000 */
[----:B------:R-:W-:Y:S01]  /*22f0*/  FADD R14, R16, R10 ;  /* 0x0000000a100e7221 */ /* 0x000fe20000000000 */
[----:B------:R-:W-:Y:S01]  /*2300*/  FADD R16, R26, R9 ;  /* 0x000000091a107221 */ /* 0x000fe20000000000 */
[----:B------:R-:W-:Y:S01]  /*2310*/  @!P5 FMUL R7, R7, 0.5 ;  /* 0x3f0000000707d820 */ /* 0x000fe20000400000 */
[----:B------:R-:W2:Y:S01]  /*2320*/  MUFU.EX2 R51, R51 ;  /* 0x0000003300337308 */ /* 0x000ea20000000800 */
[----:B---3--:R-:W-:Y:S01]  /*2330*/  @!P0 FMUL R46, R46, R46 ;  /* 0x0000002e2e2e8220 */ /* 0x008fe20000400000 */
[----:B------:R-:W-:Y:S01]  /*2340*/  ISETP.NE.AND P0, PT, R15, RZ, PT ;  /* 0x000000ff0f00720c */ /* 0x000fe20003f05270 */
[----:B------:R-:W-:Y:S01]  /*2350*/  FADD R15, R12, R45 ;  /* 0x0000002d0c0f7221 */ /* 0x000fe20000000000 */
[----:B------:R-:W-:Y:S01]  /*2360*/  FADD R12, R32, R48 ;  /* 0x00000030200c7221 */ /* 0x000fe20000000000 */
[C---:B------:R-:W-:Y:S01]  /*2370*/  F2FP.SATFINITE.E4M3.F32.PACK_AB_MERGE_C R32, R87.reuse, R20, RZ ;  /* 0x000000145720723e */ /* 0x040fe200048070ff */
[----:B------:R-:W-:Y:S01]  /*2380*/  FADD R18, R30, R46 ;  /* 0x0000002e1e127221 */ /* 0x000fe20000000000 */
[----:B------:R-:W-:Y:S01]  /*2390*/  F2FP.SATFINITE.E4M3.F32.PACK_AB_MERGE_C R44, R87, R9, RZ ;  /* 0x00000009572c723e */ /* 0x000fe200048070ff */
[----:B------:R-:W3:Y:S01]  /*23a0*/  MUFU.EX2 R50, R50 ;  /* 0x0000003200327308 */ /* 0x000ee20000000800 */
[----:B-1----:R-:W-:Y:S01]  /*23b0*/  @!P2 FMUL R47, R47, R47 ;  /* 0x0000002f2f2fa220 */ /* 0x002fe20000400000 */
[----:B------:R-:W-:Y:S01]  /*23c0*/  F2FP.SATFINITE.E4M3.F32.PACK_AB_MERGE_C R9, R87, R10, RZ ;  /* 0x0000000a5709723e */ /* 0x000fe200048070ff */
[----:B------:R-:W-:Y:S01]  /*23d0*/  FADD R13, R13, R24 ;  /* 0x000000180d0d7221 */ /* 0x000fe20000000000 */
[C---:B------:R-:W-:Y:S01]  /*23e0*/  F2FP.SATFINITE.E4M3.F32.PACK_AB_MERGE_C R45, R87.reuse, R45, RZ ;  /* 0x0000002d572d723e */ /* 0x040fe200048070ff */
[----:B------:R-:W-:Y:S01]  /*23f0*/  FADD R21, R20, R47 ;  /* 0x0000002f14157221 */ /* 0x000fe20000000000 */
[----:B------:R-:W-:Y:S01]  /*2400*/  F2FP.SATFINITE.E4M3.F32.PACK_AB_MERGE_C R49, R87, R49, RZ ;  /* 0x000000315731723e */ /* 0x000fe200048070ff */
[----:B------:R-:W-:Y:S01]  /*2410*/  IMAD.U32 R44, R44, 0x10000, RZ ;  /* 0x000100002c2c7824 */ /* 0x000fe200078e00ff */
[----:B------:R-:W1:Y:S01]  /*2420*/  MUFU.EX2 R54, R54 ;  /* 0x0000003600367308 */ /* 0x000e620000000800 */
[----:B--2---:R-:W-:Y:S01]  /*2430*/  @!P3 FMUL R51, R51, R51 ;  /* 0x000000333333b220 */ /* 0x004fe20000400000 */
[----:B------:R-:W-:Y:S01]  /*2440*/  F2FP.SATFINITE.E4M3.F32.PACK_AB_MERGE_C R26, R87, R26, RZ ;  /* 0x0000001a571a723e */ /* 0x000fe200048070ff */
[----:B------:R-:W-:Y:S01]  /*2450*/  FADD R14, R15, R14 ;  /* 0x0000000e0f0e7221 */ /* 0x000fe20000000000 */
[C---:B------:R-:W-:Y:S01]  /*2460*/  F2FP.SATFINITE.E4M3.F32.PACK_AB_MERGE_C R30, R87.reuse, R30, RZ ;  /* 0x0000001e571e723e */ /* 0x040fe200048070ff */
[----:B------:R-:W-:Y:S01]  /*2470*/  FADD R20, R22, R51 ;  /* 0x0000003316147221 */ /* 0x000fe20000000000 */
[----:B------:R-:W-:Y:S01]  /*2480*/  F2FP.SATFINITE.E4M3.F32.PACK_AB_MERGE_C R40, R87, R38, RZ ;  /* 0x000000265728723e */ /* 0x000fe200048070ff */
[----:B------:R-:W-:Y:S01]  /*2490*/  FADD R14, R13, R14 ;  /* 0x0000000e0d0e7221 */ /* 0x000fe20000000000 */
[----:B------:R-:W2:Y:S01]  /*24a0*/  MUFU.EX2 R7, R7 ;  /* 0x0000000700077308 */ /* 0x000ea20000000800 */
[----:B---3--:R-:W-:Y:S01]  /*24b0*/  @!P4 FMUL R50, R50, R50 ;  /* 0x000000323232c220 */ /* 0x008fe20000400000 */
[----:B------:R-:W-:Y:S01]  /*24c0*/  F2FP.SATFINITE.E4M3.F32.PACK_AB_MERGE_C R48, R87, R46, RZ ;  /* 0x0000002e5730723e */ /* 0x000fe200048070ff */
[----:B------:R-:W-:Y:S01]  /*24d0*/  FADD R19, R19, R20 ;  /* 0x0000001413137221 */ /* 0x000fe20000000000 */
[C---:B------:R-:W-:Y:S01]  /*24e0*/  F2FP.SATFINITE.E4M3.F32.PACK_AB_MERGE_C R47, R87.reuse, R47, RZ ;  /* 0x0000002f572f723e */ /* 0x040fe200048070ff */
[----:B------:R-:W-:Y:S01]  /*24f0*/  FADD R23, R34, R50 ;  /* 0x0000003222177221 */ /* 0x000fe20000000000 */
[----:B------:R-:W-:-:S02]  /*2500*/  F2FP.SATFINITE.E4M3.F32.PACK_AB_MERGE_C R50, R87, R50, RZ ;  /* 0x000000325732723e */ /* 0x000fc400048070ff */
[----:B------:R-:W-:Y:S01]  /*2510*/  F2FP.SATFINITE.E4M3.F32.PACK_AB_MERGE_C R51, R87, R51, RZ ;  /* 0x000000335733723e */ /* 0x000fe200048070ff */
[----:B-1----:R-:W-:Y:S01]  /*2520*/  @!P6 FMUL R54, R54, R54 ;  /* 0x000000363636e220 */ /* 0x002fe20000400000 */
[----:B------:R-:W-:Y:S01]  /*2530*/  LOP3.LUT R10, R29, 0xffff, RZ, 0xc0, !PT ;  /* 0x0000ffff1d0a7812 */ /* 0x000fe200078ec0ff */
[----:B------:R-:W-:Y:S01]  /*2540*/  IMAD.U32 R29, R40, 0x10000, RZ ;  /* 0x00010000281d7824 */ /* 0x000fe200078e00ff */
[----:B------:R-:W-:Y:S01]  /*2550*/  LOP3.LUT R34, R37, 0xffff, RZ, 0xc0, !PT ;  /* 0x0000ffff25227812 */ /* 0x000fe200078ec0ff */
[----:B------:R-:W-:Y:S01]  /*2560*/  FADD R25, R38, R54 ;  /* 0x0000003626197221 */ /* 0x000fe20000000000 */
[----:B------:R-:W-:Y:S01]  /*2570*/  F2FP.SATFINITE.E4M3.F32.PACK_AB_MERGE_C R54, R87, R54, RZ ;  /* 0x000000365736723e */ /* 0x000fe200048070ff */
[----:B------:R-:W-:Y:S01]  /*2580*/  IMAD.U32 R50, R50, 0x10000, RZ ;  /* 0x0001000032327824 */ /* 0x000fe200078e00ff */
[----:B------:R-:W-:Y:S01]  /*2590*/  LOP3.LUT R43, R43, 0xffff, RZ, 0xc0, !PT ;  /* 0x0000ffff2b2b7812 */ /* 0x000fe200078ec0ff */
[----:B--2---:R-:W-:Y:S01]  /*25a0*/  @!P5 FMUL R7, R7, R7 ;  /* 0x000000070707d220 */ /* 0x004fe20000400000 */
[----:B------:R-:W-:Y:S01]  /*25b0*/  PRMT R10, R10, 0x7604, R27 ;  /* 0x000076040a0a7816 */ /* 0x000fe2000000001b */
[----:B------:R-:W-:Y:S01]  /*25c0*/  IMAD.U32 R27, R36, 0x10000, RZ ;  /* 0x00010000241b7824 */ /* 0x000fe200078e00ff */
[----:B------:R-:W-:Y:S01]  /*25d0*/  LOP3.LUT R38, R55, 0xffff, RZ, 0xc0, !PT ;  /* 0x0000ffff37267812 */ /* 0x000fe200078ec0ff */
[----:B------:R-:W-:Y:S01]  /*25e0*/  FADD R22, R42, R7 ;  /* 0x000000072a167221 */ /* 0x000fe20000000000 */
[C---:B------:R-:W-:Y:S01]  /*25f0*/  F2FP.SATFINITE.E4M3.F32.PACK_AB_MERGE_C R42, R87.reuse, R42, RZ ;  /* 0x0000002a572a723e */ /* 0x040fe200048070ff */
[----:B------:R-:W-:Y:S01]  /*2600*/  FADD R16, R16, R23 ;  /* 0x0000001710107221 */ /* 0x000fe20000000000 */
[----:B------:R-:W-:Y:S01]  /*2610*/  F2FP.SATFINITE.E4M3.F32.PACK_AB_MERGE_C R87, R87, R7, RZ ;  /* 0x000000075757723e */ /* 0x000fe200048070ff */
[----:B------:R-:W-:Y:S01]  /*2620*/  FADD R7, R11, R12 ;  /* 0x0000000c0b077221 */ /* 0x000fe20000000000 */
[----:B------:R-:W-:Y:S01]  /*2630*/  LOP3.LUT R11, R9, 0xffff, RZ, 0xc0, !PT ;  /* 0x0000ffff090b7812 */ /* 0x000fe200078ec0ff */
[----:B------:R-:W-:Y:S01]  /*2640*/  IMAD.U32 R9, R26, 0x10000, RZ ;  /* 0x000100001a097824 */ /* 0x000fe200078e00ff */
[----:B------:R-:W-:Y:S01]  /*2650*/  LOP3.LUT R12, R33, 0xffff, RZ, 0xc0, !PT ;  /* 0x0000ffff210c7812 */ /* 0x000fe200078ec0ff */
[----:B------:R-:W-:Y:S01]  /*2660*/  IMAD.U32 R33, R54, 0x10000, RZ ;  /* 0x0001000036217824 */ /* 0x000fe200078e00ff */
[----:B------:R-:W-:Y:S01]  /*2670*/  PRMT R52, R11, 0x7604, R52 ;  /* 0x000076040b347816 */ /* 0x000fe20000000034 */
[----:B------:R-:W-:Y:S01]  /*2680*/  IMAD.U32 R11, R30, 0x10000, RZ ;  /* 0x000100001e0b7824 */ /* 0x000fe200078e00ff */
[----:B------:R-:W-:Y:S01]  /*2690*/  PRMT R12, R12, 0x7604, R31 ;  /* 0x000076040c0c7816 */ /* 0x000fe2000000001f */
[----:B------:R-:W-:Y:S01]  /*26a0*/  IMAD.U32 R31, R48, 0x10000, RZ ;  /* 0x00010000301f7824 */ /* 0x000fe200078e00ff */
[----:B------:R-:W-:Y:S01]  /*26b0*/  LOP3.LUT R32, R32, 0xffff, RZ, 0xc0, !PT ;  /* 0x0000ffff20207812 */ /* 0x000fe200078ec0ff */
[----:B------:R-:W-:Y:S01]  /*26c0*/  FADD R25, R18, R25 ;  /* 0x0000001912197221 */ /* 0x000fe20000000000 */
[----:B------:R-:W-:Y:S01]  /*26d0*/  PRMT R34, R34, 0x7604, R35 ;  /* 0x0000760422227816 */ /* 0x000fe20000000023 */
[----:B------:R-:W-:Y:S01]  /*26e0*/  FADD R22, R21, R22 ;  /* 0x0000001615167221 */ /* 0x000fe20000000000 */
[----:B------:R-:W-:Y:S01]  /*26f0*/  LOP3.LUT R46, R45, 0xffff, RZ, 0xc0, !PT ;  /* 0x0000ffff2d2e7812 */ /* 0x000fe200078ec0ff */
[----:B------:R-:W-:Y:S01]  /*2700*/  IMAD.SHL.U32 R32, R32, 0x1000000, RZ ;  /* 0x0100000020207824 */ /* 0x000fe200078e00ff */
[----:B------:R-:W-:Y:S01]  /*2710*/  LOP3.LUT R42, R42, 0xffff, RZ, 0xc0, !PT ;  /* 0x0000ffff2a2a7812 */ /* 0x000fe200078ec0ff */
[----:B------:R-:W-:Y:S01]  /*2720*/  FADD R16, R16, R25 ;  /* 0x0000001910107221 */ /* 0x000fe20000000000 */
[----:B------:R-:W-:Y:S01]  /*2730*/  LOP3.LUT R49, R49, 0xffff, RZ, 0xc0, !PT ;  /* 0x0000ffff31317812 */ /* 0x000fe200078ec0ff */
[----:B------:R-:W-:Y:S01]  /*2740*/  FADD R19, R19, R22 ;  /* 0x0000001613137221 */ /* 0x000fe20000000000 */
[----:B------:R-:W-:Y:S01]  /*2750*/  LOP3.LUT R11, R12, 0xff0000, R11, 0xf8, !PT ;  /* 0x00ff00000c0b7812 */ /* 0x000fe200078ef80b */
[----:B------:R-:W-:Y:S01]  /*2760*/  IMAD.SHL.U32 R12, R43, 0x1000000, RZ ;  /* 0x010000002b0c7824 */ /* 0x000fe200078e00ff */
[----:B------:R-:W-:Y:S01]  /*2770*/  PRMT R38, R38, 0x7604, R53 ;  /* 0x0000760426267816 */ /* 0x000fe20000000035 */
[----:B------:R-:W-:Y:S01]  /*2780*/  IMAD.SHL.U32 R42, R42, 0x1000000, RZ ;  /* 0x010000002a2a7824 */ /* 0x000fe200078e00ff */
[----:B------:R-:W-:Y:S01]  /*2790*/  LOP3.LUT R9, R10, 0xff0000, R9, 0xf8, !PT ;  /* 0x00ff00000a097812 */ /* 0x000fe200078ef809 */
[----:B------:R-:W-:Y:S01]  /*27a0*/  IMAD.SHL.U32 R10, R39, 0x1000000, RZ ;  /* 0x01000000270a7824 */ /* 0x000fe200078e00ff */
[----:B------:R-:W-:-:S02]  /*27b0*/  LOP3.LUT R47, R47, 0xffff, RZ, 0xc0, !PT ;  /* 0x0000ffff2f2f7812 */ /* 0x000fc400078ec0ff */
[----:B------:R-:W-:Y:S02]  /*27c0*/  LOP3.LUT R41, R41, 0xff0000, R44, 0xf8, !PT ;  /* 0x00ff000029297812 */ /* 0x000fe400078ef82c */
[----:B------:R-:W-:Y:S01]  /*27d0*/  LOP3.LUT R51, R51, 0xffff, RZ, 0xc0, !PT ;  /* 0x0000ffff33337812 */ /* 0x000fe200078ec0ff */
[----:B------:R-:W-:Y:S01]  /*27e0*/  IMAD.SHL.U32 R26, R47, 0x1000000, RZ ;  /* 0x010000002f1a7824 */ /* 0x000fe200078e00ff */
[----:B------:R-:W-:Y:S02]  /*27f0*/  PRMT R46, R46, 0x7604, R57 ;  /* 0x000076042e2e7816 */ /* 0x000fe40000000039 */
[----:B------:R-:W-:Y:S02]  /*2800*/  LOP3.LUT R27, R34, 0xff0000, R27, 0xf8, !PT ;  /* 0x00ff0000221b7812 */ /* 0x000fe400078ef81b */
[----:B------:R-:W-:Y:S02]  /*2810*/  LOP3.LUT R87, R87, 0xffff, RZ, 0xc0, !PT ;  /* 0x0000ffff57577812 */ /* 0x000fe400078ec0ff */
[----:B------:R-:W-:-:S02]  /*2820*/  PRMT R49, R49, 0x7604, R58 ;  /* 0x0000760431317816 */ /* 0x000fc4000000003a */
[----:B------:R-:W-:Y:S02]  /*2830*/  LOP3.LUT R29, R38, 0xff0000, R29, 0xf8, !PT ;  /* 0x00ff0000261d7812 */ /* 0x000fe400078ef81d */
[----:B------:R-:W-:Y:S01]  /*2840*/  LOP3.LUT R41, R41, R12, RZ, 0xfc, !PT ;  /* 0x0000000c29297212 */ /* 0x000fe200078efcff */
[----:B------:R-:W-:Y:S01]  /*2850*/  IMAD.SHL.U32 R12, R51, 0x1000000, RZ ;  /* 0x01000000330c7824 */ /* 0x000fe200078e00ff */
[----:B------:R-:W-:Y:S02]  /*2860*/  LOP3.LUT R31, R46, 0xff0000, R31, 0xf8, !PT ;  /* 0x00ff00002e1f7812 */ /* 0x000fe400078ef81f */
[----:B------:R-:W-:Y:S01]  /*2870*/  LOP3.LUT R9, R9, R28, RZ, 0xfc, !PT ;  /* 0x0000001c09097212 */ /* 0x000fe200078efcff */
[----:B------:R-:W-:Y:S01]  /*2880*/  IMAD.SHL.U32 R28, R87, 0x1000000, RZ ;  /* 0x01000000571c7824 */ /* 0x000fe200078e00ff */
[----:B------:R-:W-:Y:S01]  /*2890*/  LOP3.LUT R32, R11, R32, RZ, 0xfc, !PT ;  /* 0x000000200b207212 */ /* 0x000fe200078efcff */
[----:B------:R-:W-:Y:S01]  /*28a0*/  IMAD.MOV.U32 R11, RZ, RZ, 0x3021 ;  /* 0x00003021ff0b7424 */ /* 0x000fe200078e00ff */
[----:B------:R-:W-:Y:S01]  /*28b0*/  LOP3.LUT R10, R27, R10, RZ, 0xfc, !PT ;  /* 0x0000000a1b0a7212 */ /* 0x000fe200078efcff */
[----:B------:R-:W-:Y:S01]  /*28c0*/  IMAD.MOV.U32 R27, RZ, RZ, 0x2130 ;  /* 0x00002130ff1b7424 */ /* 0x000fe200078e00ff */
[----:B------:R-:W-:-:S02]  /*28d0*/  LOP3.LUT R49, R49, 0xff0000, R50, 0xf8, !PT ;  /* 0x00ff000031317812 */ /* 0x000fc400078ef832 */
[----:B------:R-:W-:Y:S02]  /*28e0*/  LOP3.LUT R33, R52, 0xff0000, R33, 0xf8, !PT ;  /* 0x00ff000034217812 */ /* 0x000fe400078ef821 */
[----:B------:R-:W-:Y:S02]  /*28f0*/  LOP3.LUT R29, R29, R42, RZ, 0xfc, !PT ;  /* 0x0000002a1d1d7212 */ /* 0x000fe400078efcff */
[----:B------:R-:W-:Y:S02]  /*2900*/  LOP3.LUT R26, R31, R26, RZ, 0xfc, !PT ;  /* 0x0000001a1f1a7212 */ /* 0x000fe400078efcff */
[----:B------:R-:W-:Y:S02]  /*2910*/  SEL R30, R32, R9, P1 ;  /* 0x00000009201e7207 */ /* 0x000fe40000800000 */
[----:B------:R-:W-:Y:S02]  /*2920*/  LOP3.LUT R49, R49, R12, RZ, 0xfc, !PT ;  /* 0x0000000c31317212 */ /* 0x000fe400078efcff */
[----:B------:R-:W-:-:S02]  /*2930*/  SEL R9, R9, R32, P1 ;  /* 0x0000002009097207 */ /* 0x000fc40000800000 */
[----:B------:R-:W-:Y:S02]  /*2940*/  LOP3.LUT R28, R33, R28, RZ, 0xfc, !PT ;  /* 0x0000001c211c7212 */ /* 0x000fe400078efcff */
[-C--:B------:R-:W-:Y:S02]  /*2950*/  SHF.R.U32.HI R11, RZ, R0.reuse, R11 ;  /* 0x00000000ff0b7219 */ /* 0x080fe4000001160b */
[----:B------:R-:W-:Y:S02]  /*2960*/  SHF.R.U32.HI R12, RZ, R0, R27 ;  /* 0x00000000ff0c7219 */ /* 0x000fe4000001161b */
[----:B------:R-:W-:Y:S02]  /*2970*/  SEL R32, R29, R10, P1 ;  /* 0x0000000a1d207207 */ /* 0x000fe40000800000 */
[----:B------:R-:W-:Y:S02]  /*2980*/  SEL R29, R10, R29, P1 ;  /* 0x0000001d0a1d7207 */ /* 0x000fe40000800000 */
[----:B------:R-:W-:-:S02]  /*2990*/  SEL R10, R26, R41, P1 ;  /* 0x000000291a0a7207 */ /* 0x000fc40000800000 */
[----:B------:R-:W-:Y:S02]  /*29a0*/  SEL R41, R41, R26, P1 ;  /* 0x0000001a29297207 */ /* 0x000fe40000800000 */
[----:B------:R-:W-:Y:S02]  /*29b0*/  LOP3.LUT R11, R11, 0xf, RZ, 0xc0, !PT ;  /* 0x0000000f0b0b7812 */ /* 0x000fe400078ec0ff */
[----:B------:R-:W-:Y:S02]  /*29c0*/  LOP3.LUT R12, R12, 0xf, RZ, 0xc0, !PT ;  /* 0x0000000f0c0c7812 */ /* 0x000fe400078ec0ff */
[----:B------:R-:W-:Y:S01]  /*29d0*/  SEL R26, R28, R49, P1 ;  /* 0x000000311c1a7207 */ /* 0x000fe20000800000 */
[----:B------:R-:W-:Y:S01]  /*29e0*/  SHFL.IDX PT, R30, R30, R11, 0x1c1f ;  /* 0x001c1f0b1e1e7589 */ /* 0x000fe200000e0000 */
[----:B------:R-:W-:-:S03]  /*29f0*/  SEL R49, R49, R28, P1 ;  /* 0x0000001c31317207 */ /* 0x000fc60000800000 */
[----:B------:R1:W2:Y:S04]  /*2a00*/  SHFL.IDX PT, R27, R9, R12, 0x1c1f ;  /* 0x001c1f0c091b7589 */ /* 0x0002a800000e0000 */
[----:B------:R3:W-:Y:S04]  /*2a10*/  SHFL.IDX PT, R28, R10, R11, 0x1c1f ;  /* 0x001c1f0b0a1c7589 */ /* 0x0007e800000e0000 */
[----:B------:R-:W4:Y:S01]  /*2a20*/  SHFL.IDX PT, R41, R41, R12, 0x1c1f ;  /* 0x001c1f0c29297589 */ /* 0x000f2200000e0000 */
[----:B-1----:R-:W-:Y:S01]  /*2a30*/  FADD R9, R7, R8 ;  /* 0x0000000807097221 */ /* 0x002fe20000000000 */
[----:B------:R-:W-:-:S02]  /*2a40*/  IMAD.MOV.U32 R7, RZ, RZ, 0x1054 ;  /* 0x00001054ff077424 */ /* 0x000fc400078e00ff */
[----:B------:R-:W-:Y:S01]  /*2a50*/  SHFL.IDX PT, R32, R32, R11, 0x1c1f ;  /* 0x001c1f0b20207589 */ /* 0x000fe200000e0000 */
[----:B------:R-:W-:Y:S02]  /*2a60*/  IMAD.MOV.U32 R8, RZ, RZ, 0x3276 ;  /* 0x00003276ff087424 */ /* 0x000fe400078e00ff */
[----:B------:R-:W-:Y:S01]  /*2a70*/  FADD R9, R9, R14 ;  /* 0x0000000e09097221 */ /* 0x000fe20000000000 */
[----:B---3--:R-:W-:Y:S01]  /*2a80*/  FADD R10, R16, R19 ;  /* 0x00000013100a7221 */ /* 0x008fe20000000000 */
[----:B------:R-:W1:Y:S01]  /*2a90*/  SHFL.IDX PT, R29, R29, R12, 0x1c1f ;  /* 0x001c1f0c1d1d7589 */ /* 0x000e6200000e0000 */
[----:B------:R-:W-:Y:S02]  /*2aa0*/  SEL R7, R7, 0x5410, P1 ;  /* 0x0000541007077807 */ /* 0x000fe40000800000 */
[----:B------:R-:W-:Y:S01]  /*2ab0*/  SEL R8, R8, 0x7632, P1 ;  /* 0x0000763208087807 */ /* 0x000fe20000800000 */
[----:B------:R1:W-:Y:S04]  /*2ac0*/  SHFL.IDX PT, R31, R26, R11, 0x1c1f ;  /* 0x001c1f0b1a1f7589 */ /* 0x0003e800000e0000 */
[----:B------:R-:W3:Y:S01]  /*2ad0*/  SHFL.IDX PT, R34, R49, R12, 0x1c1f ;  /* 0x001c1f0c31227589 */ /* 0x000ee200000e0000 */
[----:B--2---:R-:W-:-:S02]  /*2ae0*/  PRMT R24, R30, R7, R27 ;  /* 0x000000071e187216 */ /* 0x004fc4000000001b */
[-C--:B------:R-:W-:Y:S02]  /*2af0*/  PRMT R25, R30, R8.reuse, R27 ;  /* 0x000000081e197216 */ /* 0x080fe4000000001b */
[CCC-:B----4-:R-:W-:Y:S02]  /*2b00*/  PRMT R40, R28.reuse, R7.reuse, R41.reuse ;  /* 0x000000071c287216 */ /* 0x1d0fe40000000029 */
[-C--:B------:R-:W-:Y:S02]  /*2b10*/  PRMT R41, R28, R8.reuse, R41 ;  /* 0x000000081c297216 */ /* 0x080fe40000000029 */
[CCC-:B-1----:R-:W-:Y:S02]  /*2b20*/  PRMT R26, R32.reuse, R7.reuse, R29.reuse ;  /* 0x00000007201a7216 */ /* 0x1c2fe4000000001d */
[----:B------:R-:W-:Y:S02]  /*2b30*/  PRMT R27, R32, R8, R29 ;  /* 0x00000008201b7216 */ /* 0x000fe4000000001d */
[----:B---3--:R-:W-:-:S02]  /*2b40*/  PRMT R42, R31, R7, R34 ;  /* 0x000000071f2a7216 */ /* 0x008fc40000000022 */
[----:B------:R-:W-:Y:S01]  /*2b50*/  PRMT R43, R31, R8, R34 ;  /* 0x000000081f2b7216 */ /* 0x000fe20000000022 */
[----:B------:R-:W-:Y:S06]  /*2b60*/  @!P0 BRA `(.L_x_19) ;  /* 0x0000000000048947 */ /* 0x000fec0003800000 */
[----:B------:R-:W-:Y:S01]  /*2b70*/  BPT.TRAP 0x1 ;  /* 0x000000040000795c */ /* 0x000fe20000300000 */
.L_x_19:
[----:B------:R-:W1:Y:S02]  /*2b80*/  SYNCS.PHASECHK.TRANS64.TRYWAIT P2, [UR37+0x7008], R5 ;  /* 0x00700805ff0075a7 */ /* 0x000e640008040165 */
[----:B-1----:R-:W-:Y:S05]  /*2b90*/  @!P2 BRA `(.L_x_20) ;  /* 0x00000068000ca947 */ /* 0x002fea0003800000 */
.L_x_103:
[----:B------:R-:W-:Y:S01]  /*2ba0*/  UIADD3 UR6, UR12, 0x100, URZ ;  /* 0x000001000c067890 */ /* 0x000fe2000fffe03f */
[----:B------:R-:W-:Y:S01]  /*2bb0*/  WARPGROUP.ARRIVE ;  /* 0x00000000000079c5 */ /* 0x000fe20000000000 */
[----:B------:R-:W-:-:S07]  /*2bc0*/  UMOV UR7, 0x80000020 ;  /* 0x8000002000077882 */ /* 0x000fce0000000000 */
[----:B------:R-:W-:Y:S01]  /*2bd0*/  QGMMA.64x64x32.F32.E4M3.E4M3 R56, R24, gdesc[UR4], RZ, !UPT, gsb0 ;  /* 0x00e0000418387df3 */ /* 0x000fe2000c0008ff */
[----:B------:R-:W-:Y:S01]  /*2be0*/  UIADD3 UR6, UR12, 0x102, URZ ;  /* 0x000001020c067890 */ /* 0x000fe2000fffe03f */
[----:B------:R-:W-:Y:S01]  /*2bf0*/  UMOV UR7, 0x80000020 ;  /* 0x8000002000077882 */ /* 0x000fe20000000000 */
[----:B------:R-:W-:Y:S02]  /*2c00*/  WARPGROUP.DEPBAR.LE gsb0, 0x0 ;  /* 0x00008000000079c5 */ /* 0x000fe40000010000 */
[----:B------:R-:W-:-:S06]  /*2c10*/  WARPGROUP.ARRIVE ;  /* 0x00000000000079c5 */ /* 0x000fcc0000000000 */
[----:B------:R-:W-:Y:S03]  /*2c20*/  QGMMA.64x64x32.F32.E4M3.E4M3 R56, R40, gdesc[UR4], R56, gsb0 ;  /* 0x00e0000428387df3 */ /* 0x000fe60008000838 */
[----:B------:R-:W-:Y:S02]  /*2c30*/  WARPGROUP.DEPBAR.LE gsb0, 0x0 ;  /* 0x00008000000079c5 */ /* 0x000fe40000010000 */
[----:B------:R-:W-:Y:S05]  /*2c40*/  @!P0 BRA `(.L_x_21) ;  /* 0x0000000000048947 */ /* 0x000fea0003800000 */
[----:B------:R-:W-:Y:S01]  /*2c50*/  BPT.TRAP 0x1 ;  /* 0x000000040000795c */ /* 0x000fe20000300000 */
.L_x_21:
[----:B------:R-:W-:Y:S01]  /*2c60*/  UISETP.EQ.AND UP0, UPT, UR36, URZ, !UP0 ;  /* 0x0000003f2400728c */ /* 0x000fe2000c702270 */
[----:B-1----:R-:W-:Y:S01]  /*2c70*/  IMAD.MOV.U32 R5, RZ, RZ, RZ ;  /* 0x000000ffff057224 */ /* 0x002fe200078e00ff */
[----:B------:R-:W-:Y:S02]  /*2c80*/  UIADD3 UR6, UR37, 0x7028, URZ ;  /* 0x0000702825067890 */ /* 0x000fe4000fffe03f */
[----:B------:R-:W-:Y:S02]  /*2c90*/  USEL UR7, URZ, 0x1, !UP0 ;  /* 0x000000013f077887 */ /* 0x000fe4000c000000 */
[----:B------:R-:W-:Y:S02]  /*2ca0*/  UPRMT UR6, URZ, 0x654, UR6 ;  /* 0x000006543f067896 */ /* 0x000fe40008000006 */
[----:B------:R-:W-:-:S04]  /*2cb0*/  USEL UR7, UR7, 0x2, UP1 ;  /* 0x0000000207077887 */ /* 0x000fc80008800000 */
[----:B------:R-:W-:-:S03]  /*2cc0*/  UISETP.GT.U32.AND UP0, UPT, UR7, 0x1, UPT ;  /* 0x000000010700788c */ /* 0x000fc6000bf04070 */
[----:B------:R-:W-:Y:S03]  /*2cd0*/  SYNCS.ARRIVE.TRANS64.RED.A1T0 RZ, [UR6], RZ ;  /* 0x000000ffffff79a7 */ /* 0x000fe60008100406 */
[----:B------:R-:W-:-:S13]  /*2ce0*/  PLOP3.LUT P2, PT, PT, PT, UP0, 0x80, 0x0 ;  /* 0x000000000000781c */ /* 0x000fda0003f4f008 */
[----:B------:R-:W-:Y:S05]  /*2cf0*/  @P2 BRA `(.L_x_22) ;  /* 0x0000000000042947 */ /* 0x000fea0003800000 */
[----:B------:R-:W-:Y:S01]  /*2d00*/  BPT.TRAP 0x1 ;  /* 0x000000040000795c */ /* 0x000fe20000300000 */
.L_x_22:
[C---:B------:R-:W-:Y:S01]  /*2d10*/  ISETP.GE.AND P3, PT, R3.reuse, 0x81, PT ;  /* 0x000000810300780c */ /* 0x040fe20003f66270 */
[----:B------:R-:W-:Y:S01]  /*2d20*/  VIADD R13, R3, 0x3f ;  /* 0x0000003f030d7836 */ /* 0x000fe20000000000 */
[----:B------:R-:W-:Y:S01]  /*2d30*/  UMOV UR13, 0x1 ;  /* 0x00000001000d7882 */ /* 0x000fe20000000000 */
[----:B------:R-:W-:Y:S01]  /*2d40*/  UMOV UR14, 0x2 ;  /* 0x00000002000e7882 */ /* 0x000fe20000000000 */
[----:B------:R-:W-:Y:S02]  /*2d50*/  VIADD R2, R2, 0x40 ;  /* 0x0000004002027836 */ /* 0x000fe40000000000 */
[----:B------:R-:W-:-:S04]  /*2d60*/  SHF.R.S32.HI R14, RZ, 0x1f, R13 ;  /* 0x0000001fff0e7819 */ /* 0x000fc8000001140d */
[----:B------:R-:W-:-:S04]  /*2d70*/  LEA.HI R14, R14, R13, RZ, 0x6 ;  /* 0x0000000d0e0e7211 */ /* 0x000fc800078f30ff */
[----:B------:R-:W-:Y:S01]  /*2d80*/  LEA.HI.SX32 R3, R14, 0xffffffff, 0x1a ;  /* 0xffffffff0e037811 */ /* 0x000fe200078fd2ff */
[----:B------:R-:W-:Y:S06]  /*2d90*/  @!P3 BRA `(.L_x_23) ;  /* 0x0000001c00a4b947 */ /* 0x000fec0003800000 */
[----:B------:R-:W-:Y:S01]  /*2da0*/  IMAD.MOV.U32 R13, RZ, RZ, R4 ;  /* 0x000000ffff0d7224 */ /* 0x000fe200078e0004 */
[----:B------:R-:W-:Y:S01]  /*2db0*/  UMOV UR14, 0x2 ;  /* 0x00000002000e7882 */ /* 0x000fe20000000000 */
[----:B------:R-:W-:Y:S01]  /*2dc0*/  IMAD.MOV.U32 R15, RZ, RZ, R6 ;  /* 0x000000ffff0f7224 */ /* 0x000fe200078e0006 */
[----:B------:R-:W-:Y:S01]  /*2dd0*/  UMOV UR13, 0x1 ;  /* 0x00000001000d7882 */ /* 0x000fe20000000000 */
[----:B------:R-:W-:Y:S01]  /*2de0*/  IMAD.MOV.U32 R5, RZ, RZ, RZ ;  /* 0x000000ffff057224 */ /* 0x000fe200078e00ff */
[----:B------:R-:W-:-:S06]  /*2df0*/  ULDC UR16, c[0x0][0x604] ;  /* 0x0001810000107ab9 */ /* 0x000fcc0000000800 */
.L_x_34:
[----:B------:R-:W-:-:S13]  /*2e00*/  PLOP3.LUT P4, PT, PT, PT, UP1, 0x80, 0x0 ;  /* 0x000000000000781c */ /* 0x000fda0003f8f018 */
[----:B-1----:R-:W-:Y:S05]  /*2e10*/  @!P4 BRA `(.L_x_24) ;  /* 0x000000000004c947 */ /* 0x002fea0003800000 */
[----:B------:R-:W-:Y:S01]  /*2e20*/  BPT.TRAP 0x1 ;  /* 0x000000040000795c */ /* 0x000fe20000300000 */
.L_x_24:
[----:B------:R-:W-:Y:S01]  /*2e30*/  ULEA UR6, UR14, UR37, 0x3 ;  /* 0x000000250e067291 */ /* 0x000fe2000f8e183f */
[----:B------:R-:W-:-:S08]  /*2e40*/  SHF.L.U32 R4, R5, 0x1f, RZ ;  /* 0x0000001f05047819 */ /* 0x000fd000000006ff */
[----:B------:R-:W1:Y:S02]  /*2e50*/  SYNCS.PHASECHK.TRANS64.TRYWAIT P3, [UR6+0x7000], R4 ;  /* 0x00700004ff0075a7 */ /* 0x000e640008060146 */
[----:B-1----:R-:W-:Y:S05]  /*2e60*/  @!P3 BRA `(.L_x_25) ;  /* 0x000000640070b947 */ /* 0x002fea0003800000 */
.L_x_104:
[----:B------:R-:W-:Y:S01]  /*2e70*/  ULEA UR6, UR14, UR12, 0x8 ;  /* 0x0000000c0e067291 */ /* 0x000fe2000f8e403f */
[----:B------:R-:W-:Y:S01]  /*2e80*/  WARPGROUP.ARRIVE ;  /* 0x00000000000079c5 */ /* 0x000fe20000000000 */
[----:B------:R-:W-:Y:S01]  /*2e90*/  UMOV UR7, 0x80000020 ;  /* 0x8000002000077882 */ /* 0x000fe20000000000 */
[----:B------:R-:W-:Y:S01]  /*2ea0*/  UMOV UR11, 0x80000020 ;  /* 0x80000020000b7882 */ /* 0x000fe20000000000 */
[----:B------:R-:W-:Y:S02]  /*2eb0*/  UIADD3 UR10, UR6, 0x2, URZ ;  /* 0x00000002060a7890 */ /* 0x000fe4000fffe03f */
[----:B------:R-:W-:-:S03]  /*2ec0*/  UIADD3 UR14, UR14, 0x1, URZ ;  /* 0x000000010e0e7890 */ /* 0x000fc6000fffe03f */
[----:B------:R-:W-:Y:S01]  /*2ed0*/  QGMMA.64x64x32.F32.E4M3.E4M3 R24, gdesc[UR4], RZ, !UPT, gsb0 ;  /* 0x00e00000041879f3 */ /* 0x000fe2000c0008ff */
[----:B------:R-:W-:-:S04]  /*2ee0*/  UISETP.NE.AND UP0, UPT, UR14, 0x5, UPT ;  /* 0x000000050e00788c */ /* 0x000fc8000bf05270 */
[----:B------:R-:W-:Y:S02]  /*2ef0*/  USEL UR6, URZ, 0x1, UP0 ;  /* 0x000000013f067887 */ /* 0x000fe40008000000 */
[----:B------:R-:W-:-:S04]  /*2f00*/  USEL UR14, UR14, URZ, UP0 ;  /* 0x0000003f0e0e7287 */ /* 0x000fc80008000000 */
[----:B------:R-:W-:Y:S01]  /*2f10*/  LOP3.LUT R5, R5, UR6, RZ, 0x3c, !PT ;  /* 0x0000000605057c12 */ /* 0x000fe2000f8e3cff */
[----:B------:R-:W-:Y:S02]  /*2f20*/  WARPGROUP.DEPBAR.LE gsb0, 0x0 ;  /* 0x00008000000079c5 */ /* 0x000fe40000010000 */
[----:B------:R-:W-:-:S06]  /*2f30*/  WARPGROUP.ARRIVE ;  /* 0x00000000000079c5 */ /* 0x000fcc0000000000 */
[----:B------:R-:W-:Y:S03]  /*2f40*/  QGMMA.64x64x32.F32.E4M3.E4M3 R24, gdesc[UR8], R24, gsb0 ;  /* 0x00e00000081879f3 */ /* 0x000fe60008000818 */
[----:B------:R-:W-:Y:S02]  /*2f50*/  WARPGROUP.DEPBAR.LE gsb0, 0x0 ;  /* 0x00008000000079c5 */ /* 0x000fe40000010000 */
[----:B------:R-:W-:Y:S05]  /*2f60*/  @!P4 BRA `(.L_x_26) ;  /* 0x000000000004c947 */ /* 0x000fea0003800000 */
[----:B------:R-:W-:Y:S01]  /*2f70*/  BPT.TRAP 0x1 ;  /* 0x000000040000795c */ /* 0x000fe20000300000 */
.L_x_26:
[----:B-1----:R-:W-:Y:S01]  /*2f80*/  FMNMX R4, R24, R13, !PT ;  /* 0x0000000d18047209 */ /* 0x002fe20007800000 */
[----:B------:R-:W-:Y:S01]  /*2f90*/  ULEA UR6, UR14, UR37, 0x3 ;  /* 0x000000250e067291 */ /* 0x000fe2000f8e183f */
[----:B------:R-:W-:Y:S02]  /*2fa0*/  FMNMX R16, R26, R15, !PT ;  /* 0x0000000f1a107209 */ /* 0x000fe40007800000 */
[----:B------:R-:W-:Y:S02]  /*2fb0*/  FMNMX R11, R25, R4, !PT ;  /* 0x00000004190b7209 */ /* 0x000fe40007800000 */
[----:B------:R-:W-:Y:S02]  /*2fc0*/  FMNMX R17, R27, R16, !PT ;  /* 0x000000101b117209 */ /* 0x000fe40007800000 */
[----:B------:R-:W-:-:S04]  /*2fd0*/  FMNMX R4, R28, R11, !PT ;  /* 0x0000000b1c047209 */ /* 0x000fc80007800000 */
        /* <DEDUP_REMOVED lines=12> */
[----:B------:R-:W-:-:S05]  /*30a0*/  FMNMX R6, R53, R4, !PT ;  /* 0x0000000435067209 */ /* 0x000fca0007800000 */
[----:B------:R-:W1:Y:S02]  /*30b0*/  SHFL.BFLY PT, R11, R6, 0x1, 0x1f ;  /* 0x0c201f00060b7f89 */ /* 0x000e6400000e0000 */
[----:B-1----:R-:W-:Y:S02]  /*30c0*/  FMNMX R11, R6, R11, !PT ;  /* 0x0000000b060b7209 */ /* 0x002fe40007800000 */
[----:B------:R-:W-:-:S03]  /*30d0*/  FMNMX R6, R30, R17, !PT ;  /* 0x000000111e067209 */ /* 0x000fc60007800000 */
[----:B------:R-:W1:Y:S02]  /*30e0*/  SHFL.BFLY PT, R4, R11, 0x2, 0x1f ;  /* 0x0c401f000b047f89 */ /* 0x000e6400000e0000 */
[----:B-1----:R-:W-:Y:S02]  /*30f0*/  FMNMX R4, R11, R4, !PT ;  /* 0x000000040b047209 */ /* 0x002fe40007800000 */
[----:B------:R-:W-:Y:S02]  /*3100*/  FMNMX R11, R31, R6, !PT ;  /* 0x000000061f0b7209 */ /* 0x000fe40007800000 */
[----:B------:R-:W-:Y:S02]  /*3110*/  FSETP.NEU.AND P3, PT, R4, -INF , PT ;  /* 0xff8000000400780b */ /* 0x000fe40003f6d000 */
[----:B------:R-:W-:Y:S02]  /*3120*/  FMNMX R6, R34, R11, !PT ;  /* 0x0000000b22067209 */ /* 0x000fe40007800000 */
[----:B------:R-:W-:-:S02]  /*3130*/  FSEL R12, R4, RZ, P3 ;  /* 0x000000ff040c7208 */ /* 0x000fc40001800000 */
[----:B------:R-:W-:-:S03]  /*3140*/  FMNMX R11, R35, R6, !PT ;  /* 0x00000006230b7209 */ /* 0x000fc60007800000 */
[----:B------:R-:W-:Y:S01]  /*3150*/  FMUL R14, R12, UR16 ;  /* 0x000000100c0e7c20 */ /* 0x000fe20008400000 */
[----:B------:R-:W-:Y:S01]  /*3160*/  FMNMX R6, R38, R11, !PT ;  /* 0x0000000b26067209 */ /* 0x000fe20007800000 */
[----:B------:R-:W-:-:S02]  /*3170*/  FADD R12, -R12, R13 ;  /* 0x0000000d0c0c7221 */ /* 0x000fc40000000100 */
[--C-:B------:R-:W-:Y:S01]  /*3180*/  FFMA R28, R28, UR16, -R14.reuse ;  /* 0x000000101c1c7c23 */ /* 0x100fe2000800080e */
[----:B------:R-:W-:-:S01]  /*3190*/  FFMA R29, R29, UR16, -R14 ;  /* 0x000000101d1d7c23 */ /* 0x000fc2000800080e */
[--C-:B------:R-:W-:Y:S01]  /*31a0*/  FFMA R24, R24, UR16, -R14.reuse ;  /* 0x0000001018187c23 */ /* 0x100fe2000800080e */
[----:B------:R-:W-:-:S01]  /*31b0*/  FFMA R25, R25, UR16, -R14 ;  /* 0x0000001019197c23 */ /* 0x000fc2000800080e */
[----:B------:R-:W-:Y:S01]  /*31c0*/  FMNMX R11, R39, R6, !PT ;  /* 0x00000006270b7209 */ /* 0x000fe20007800000 */
[----:B------:R-:W-:-:S01]  /*31d0*/  FFMA R36, R36, UR16, -R14 ;  /* 0x0000001024247c23 */ /* 0x000fc2000800080e */
[----:B------:R-:W-:Y:S01]  /*31e0*/  FSETP.GEU.AND P3, PT, R28, -126, PT ;  /* 0xc2fc00001c00780b */ /* 0x000fe20003f6e000 */
[----:B------:R-:W-:-:S01]  /*31f0*/  FFMA R37, R37, UR16, -R14 ;  /* 0x0000001025257c23 */ /* 0x000fc2000800080e */
[----:B------:R-:W-:Y:S01]  /*3200*/  FSETP.GEU.AND P4, PT, R29, -126, PT ;  /* 0xc2fc00001d00780b */ /* 0x000fe20003f8e000 */
[----:B------:R-:W-:-:S01]  /*3210*/  FFMA R32, R32, UR16, -R14 ;  /* 0x0000001020207c23 */ /* 0x000fc2000800080e */
[----:B------:R-:W-:Y:S01]  /*3220*/  FSETP.GEU.AND P5, PT, R24, -126, PT ;  /* 0xc2fc00001800780b */ /* 0x000fe20003fae000 */
[----:B------:R-:W-:-:S01]  /*3230*/  FFMA R33, R33, UR16, -R14 ;  /* 0x0000001021217c23 */ /* 0x000fc2000800080e */
[----:B------:R-:W-:Y:S01]  /*3240*/  FSETP.GEU.AND P6, PT, R25, -126, PT ;  /* 0xc2fc00001900780b */ /* 0x000fe20003fce000 */
[----:B------:R-:W-:-:S01]  /*3250*/  FFMA R44, R44, UR16, -R14 ;  /* 0x000000102c2c7c23 */ /* 0x000fc2000800080e */
[----:B------:R-:W-:Y:S01]  /*3260*/  FMNMX R6, R42, R11, !PT ;  /* 0x0000000b2a067209 */ /* 0x000fe20007800000 */
[----:B------:R-:W-:-:S01]  /*3270*/  FFMA R45, R45, UR16, -R14 ;  /* 0x000000102d2d7c23 */ /* 0x000fc2000800080e */
[--C-:B------:R-:W-:Y:S01]  /*3280*/  FFMA R40, R40, UR16, -R14.reuse ;  /* 0x0000001028287c23 */ /* 0x100fe2000800080e */
[----:B------:R-:W-:-:S01]  /*3290*/  FFMA R41, R41, UR16, -R14 ;  /* 0x0000001029297c23 */ /* 0x000fc2000800080e */
[----:B------:R-:W-:Y:S01]  /*32a0*/  FMNMX R11, R43, R6, !PT ;  /* 0x000000062b0b7209 */ /* 0x000fe20007800000 */
[----:B------:R-:W-:Y:S01]  /*32b0*/  @!P3 FMUL R28, R28, 0.5 ;  /* 0x3f0000001c1cb820 */ /* 0x000fe20000400000 */
[--C-:B------:R-:W-:Y:S01]  /*32c0*/  FFMA R52, R52, UR16, -R14.reuse ;  /* 0x0000001034347c23 */ /* 0x100fe2000800080e */
[----:B------:R-:W-:Y:S01]  /*32d0*/  @!P4 FMUL R29, R29, 0.5 ;  /* 0x3f0000001d1dc820 */ /* 0x000fe20000400000 */
[----:B------:R-:W-:Y:S01]  /*32e0*/  FMNMX R6, R46, R11, !PT ;  /* 0x0000000b2e067209 */ /* 0x000fe20007800000 */
[----:B------:R-:W-:Y:S01]  /*32f0*/  @!P5 FMUL R24, R24, 0.5 ;  /* 0x3f0000001818d820 */ /* 0x000fe20000400000 */
[--C-:B------:R-:W-:Y:S01]  /*3300*/  FFMA R53, R53, UR16, -R14.reuse ;  /* 0x0000001035357c23 */ /* 0x100fe2000800080e */
[----:B------:R-:W1:Y:S01]  /*3310*/  MUFU.EX2 R28, R28 ;  /* 0x0000001c001c7308 */ /* 0x000e620000000800 */
[----:B------:R-:W-:Y:S01]  /*3320*/  @!P6 FMUL R25, R25, 0.5 ;  /* 0x3f0000001919e820 */ /* 0x000fe20000400000 */
[----:B------:R-:W-:Y:S01]  /*3330*/  FMNMX R11, R47, R6, !PT ;  /* 0x000000062f0b7209 */ /* 0x000fe20007800000 */
[----:B------:R-:W-:-:S01]  /*3340*/  FFMA R48, R48, UR16, -R14 ;  /* 0x0000001030307c23 */ /* 0x000fc2000800080e */
[----:B------:R-:W-:Y:S01]  /*3350*/  FFMA R49, R49, UR16, -R14 ;  /* 0x0000001031317c23 */ /* 0x000fe2000800080e */
[----:B------:R-:W-:Y:S01]  /*3360*/  FMUL R12, R12, UR16 ;  /* 0x000000100c0c7c20 */ /* 0x000fe20008400000 */
[----:B------:R-:W-:-:S02]  /*3370*/  FMNMX R6, R50, R11, !PT ;  /* 0x0000000b32067209 */ /* 0x000fc40007800000 */
[----:B------:R-:W2:Y:S02]  /*3380*/  MUFU.EX2 R29, R29 ;  /* 0x0000001d001d7308 */ /* 0x000ea40000000800 */
[----:B------:R-:W-:-:S04]  /*3390*/  FMNMX R11, R51, R6, !PT ;  /* 0x00000006330b7209 */ /* 0x000fc80007800000 */
[----:B------:R-:W-:Y:S02]  /*33a0*/  FMNMX R6, R54, R11, !PT ;  /* 0x0000000b36067209 */ /* 0x000fe40007800000 */
[----:B------:R-:W3:Y:S01]  /*33b0*/  MUFU.EX2 R24, R24 ;  /* 0x0000001800187308 */ /* 0x000ee20000000800 */
[----:B-1----:R-:W-:Y:S01]  /*33c0*/  @!P3 FMUL R28, R28, R28 ;  /* 0x0000001c1c1cb220 */ /* 0x002fe20000400000 */
[----:B------:R-:W-:Y:S02]  /*33d0*/  FSETP.GEU.AND P3, PT, R36, -126, PT ;  /* 0xc2fc00002400780b */ /* 0x000fe40003f6e000 */
[----:B------:R-:W-:-:S04]  /*33e0*/  FMNMX R6, R55, R6, !PT ;  /* 0x0000000637067209 */ /* 0x000fc80007800000 */
[----:B------:R-:W1:Y:S01]  /*33f0*/  MUFU.EX2 R25, R25 ;  /* 0x0000001900197308 */ /* 0x000e620000000800 */
[----:B--2---:R-:W-:Y:S01]  /*3400*/  @!P4 FMUL R29, R29, R29 ;  /* 0x0000001d1d1dc220 */ /* 0x004fe20000400000 */
[----:B------:R-:W-:Y:S01]  /*3410*/  FSETP.GEU.AND P4, PT, R37, -126, PT ;  /* 0xc2fc00002500780b */ /* 0x000fe20003f8e000 */
[----:B------:R-:W2:Y:S04]  /*3420*/  SHFL.BFLY PT, R17, R6, 0x1, 0x1f ;  /* 0x0c201f0006117f89 */ /* 0x000ea800000e0000 */
[----:B------:R-:W-:Y:S01]  /*3430*/  @!P3 FMUL R36, R36, 0.5 ;  /* 0x3f0000002424b820 */ /* 0x000fe20000400000 */
[----:B---3--:R-:W-:Y:S01]  /*3440*/  @!P5 FMUL R24, R24, R24 ;  /* 0x000000181818d220 */ /* 0x008fe20000400000 */
[----:B------:R-:W-:-:S04]  /*3450*/  FSETP.GEU.AND P5, PT, R32, -126, PT ;  /* 0xc2fc00002000780b */ /* 0x000fc80003fae000 */
[----:B------:R-:W3:Y:S02]  /*3460*/  MUFU.EX2 R36, R36 ;  /* 0x0000002400247308 */ /* 0x000ee40000000800 */
[----:B------:R-:W-:Y:S01]  /*3470*/  @!P4 FMUL R37, R37, 0.5 ;  /* 0x3f0000002525c820 */ /* 0x000fe20000400000 */
[----:B-1----:R-:W-:Y:S01]  /*3480*/  @!P6 FMUL R25, R25, R25 ;  /* 0x000000191919e220 */ /* 0x002fe20000400000 */
[----:B------:R-:W-:-:S04]  /*3490*/  FSETP.GEU.AND P6, PT, R33, -126, PT ;  /* 0xc2fc00002100780b */ /* 0x000fc80003fce000 */
[----:B------:R-:W1:Y:S01]  /*34a0*/  MUFU.EX2 R37, R37 ;  /* 0x0000002500257308 */ /* 0x000e620000000800 */
[----:B------:R-:W-:Y:S01]  /*34b0*/  @!P5 FMUL R32, R32, 0.5 ;  /* 0x3f0000002020d820 */ /* 0x000fe20000400000 */
[----:B--2---:R-:W-:-:S06]  /*34c0*/  FMNMX R6, R6, R17, !PT ;  /* 0x0000001106067209 */ /* 0x004fcc0007800000 */
[----:B------:R-:W2:Y:S01]  /*34d0*/  MUFU.EX2 R32, R32 ;  /* 0x0000002000207308 */ /* 0x000ea20000000800 */
[----:B---3--:R-:W-:Y:S01]  /*34e0*/  @!P3 FMUL R36, R36, R36 ;  /* 0x000000242424b220 */ /* 0x008fe20000400000 */
[----:B------:R-:W-:Y:S01]  /*34f0*/  FSETP.GEU.AND P3, PT, R44, -126, PT ;  /* 0xc2fc00002c00780b */ /* 0x000fe20003f6e000 */
[----:B------:R-:W-:Y:S01]  /*3500*/  @!P6 FMUL R33, R33, 0.5 ;  /* 0x3f0000002121e820 */ /* 0x000fe20000400000 */
[----:B------:R-:W3:Y:S05]  /*3510*/  SHFL.BFLY PT, R19, R6, 0x2, 0x1f ;  /* 0x0c401f0006137f89 */ /* 0x000eea00000e0000 */
[----:B------:R-:W4:Y:S01]  /*3520*/  MUFU.EX2 R33, R33 ;  /* 0x0000002100217308 */ /* 0x000f220000000800 */
[----:B-1----:R-:W-:Y:S01]  /*3530*/  @!P4 FMUL R37, R37, R37 ;  /* 0x000000252525c220 */ /* 0x002fe20000400000 */
[----:B------:R-:W-:-:S04]  /*3540*/  FSETP.GEU.AND P4, PT, R45, -126, PT ;  /* 0xc2fc00002d00780b */ /* 0x000fc80003f8e000 */
[----:B------:R-:W-:Y:S01]  /*3550*/  @!P3 FMUL R44, R44, 0.5 ;  /* 0x3f0000002c2cb820 */ /* 0x000fe20000400000 */
[----:B--2---:R-:W-:Y:S01]  /*3560*/  @!P5 FMUL R32, R32, R32 ;  /* 0x000000202020d220 */ /* 0x004fe20000400000 */
[----:B------:R-:W-:Y:S02]  /*3570*/  FSETP.GEU.AND P5, PT, R40, -126, PT ;  /* 0xc2fc00002800780b */ /* 0x000fe40003fae000 */
[----:B------:R-:W1:Y:S05]  /*3580*/  MUFU.EX2 R17, R44 ;  /* 0x0000002c00117308 */ /* 0x000e6a0000000800 */
[----:B------:R-:W-:Y:S01]  /*3590*/  @!P4 FMUL R45, R45, 0.5 ;  /* 0x3f0000002d2dc820 */ /* 0x000fe20000400000 */
[----:B----4-:R-:W-:Y:S01]  /*35a0*/  @!P6 FMUL R33, R33, R33 ;  /* 0x000000212121e220 */ /* 0x010fe20000400000 */
[----:B------:R-:W-:-:S02]  /*35b0*/  FSETP.GEU.AND P6, PT, R41, -126, PT ;  /* 0xc2fc00002900780b */ /* 0x000fc40003fce000 */
[----:B------:R-:W2:Y:S01]  /*35c0*/  MUFU.EX2 R18, R45 ;  /* 0x0000002d00127308 */ /* 0x000ea20000000800 */
[----:B---3--:R-:W-:Y:S01]  /*35d0*/  FMNMX R6, R6, R19, !PT ;  /* 0x0000001306067209 */ /* 0x008fe20007800000 */
[----:B------:R-:W-:Y:S01]  /*35e0*/  @!P5 FMUL R40, R40, 0.5 ;  /* 0x3f0000002828d820 */ /* 0x000fe20000400000 */
[----:B-1----:R-:W-:Y:S01]  /*35f0*/  @!P3 FMUL R17, R17, R17 ;  /* 0x000000111111b220 */ /* 0x002fe20000400000 */
[----:B------:R-:W-:-:S04]  /*3600*/  FSETP.GEU.AND P3, PT, R52, -126, PT ;  /* 0xc2fc00003400780b */ /* 0x000fc80003f6e000 */
[----:B------:R-:W1:Y:S03]  /*3610*/  MUFU.EX2 R11, R40 ;  /* 0x00000028000b7308 */ /* 0x000e660000000800 */
[----:B------:R-:W-:Y:S01]  /*3620*/  @!P6 FMUL R41, R41, 0.5 ;  /* 0x3f0000002929e820 */ /* 0x000fe20000400000 */
[----:B--2---:R-:W-:-:S04]  /*3630*/  @!P4 FMUL R18, R18, R18 ;  /* 0x000000121212c220 */ /* 0x004fc80000400000 */
[----:B------:R-:W2:Y:S01]  /*3640*/  MUFU.EX2 R16, R41 ;  /* 0x0000002900107308 */ /* 0x000ea20000000800 */
[----:B------:R-:W-:Y:S01]  /*3650*/  FSETP.NEU.AND P4, PT, R6, -INF , PT ;  /* 0xff8000000600780b */ /* 0x000fe20003f8d000 */
[----:B------:R-:W-:-:S03]  /*3660*/  @!P3 FMUL R52, R52, 0.5 ;  /* 0x3f0000003434b820 */ /* 0x000fc60000400000 */
[----:B------:R-:W-:Y:S02]  /*3670*/  FSEL R22, R6, RZ, P4 ;  /* 0x000000ff06167208 */ /* 0x000fe40002000000 */
[----:B------:R-:W-:Y:S01]  /*3680*/  FSETP.GEU.AND P4, PT, R53, -126, PT ;  /* 0xc2fc00003500780b */ /* 0x000fe20003f8e000 */
[----:B------:R-:W3:Y:S01]  /*3690*/  MUFU.EX2 R21, R52 ;  /* 0x0000003400157308 */ /* 0x000ee20000000800 */
[----:B-1----:R-:W-:Y:S01]  /*36a0*/  @!P5 FMUL R11, R11, R11 ;  /* 0x0000000b0b0bd220 */ /* 0x002fe20000400000 */
[----:B------:R-:W-:Y:S01]  /*36b0*/  FMUL R23, R22, UR16 ;  /* 0x0000001016177c20 */ /* 0x000fe20008400000 */
[----:B------:R-:W-:Y:S02]  /*36c0*/  FSETP.GEU.AND P5, PT, R48, -126, PT ;  /* 0xc2fc00003000780b */ /* 0x000fe40003fae000 */
[----:B------:R-:W-:Y:S01]  /*36d0*/  FADD R13, R24, R11 ;  /* 0x0000000b180d7221 */ /* 0x000fe20000000000 */
[----:B------:R-:W-:-:S01]  /*36e0*/  FFMA R30, R30, UR16, -R23 ;  /* 0x000000101e1e7c23 */ /* 0x000fc20008000817 */
[--C-:B------:R-:W-:Y:S01]  /*36f0*/  FFMA R44, R31, UR16, -R23.reuse ;  /* 0x000000101f2c7c23 */ /* 0x100fe20008000817 */
[----:B------:R-:W-:-:S01]  /*3700*/  FFMA R26, R26, UR16, -R23 ;  /* 0x000000101a1a7c23 */ /* 0x000fc20008000817 */
[----:B--2---:R-:W-:Y:S01]  /*3710*/  @!P6 FMUL R16, R16, R16 ;  /* 0x000000101010e220 */ /* 0x004fe20000400000 */
[----:B------:R-:W-:Y:S01]  /*3720*/  FSETP.GEU.AND P6, PT, R49, -126, PT ;  /* 0xc2fc00003100780b */ /* 0x000fe20003fce000 */
[--C-:B------:R-:W-:Y:S01]  /*3730*/  FFMA R27, R27, UR16, -R23.reuse ;  /* 0x000000101b1b7c23 */ /* 0x100fe20008000817 */
[----:B------:R-:W-:Y:S01]  /*3740*/  @!P4 FMUL R53, R53, 0.5 ;  /* 0x3f0000003535c820 */ /* 0x000fe20000400000 */
[--C-:B------:R-:W-:Y:S01]  /*3750*/  FFMA R34, R34, UR16, -R23.reuse ;  /* 0x0000001022227c23 */ /* 0x100fe20008000817 */
[----:B------:R-:W-:-:S01]  /*3760*/  FFMA R46, R46, UR16, -R23 ;  /* 0x000000102e2e7c23 */ /* 0x000fc20008000817 */
[--C-:B------:R-:W-:Y:S01]  /*3770*/  FFMA R43, R43, UR16, -R23.reuse ;  /* 0x000000102b2b7c23 */ /* 0x100fe20008000817 */
[----:B------:R-:W1:Y:S01]  /*3780*/  MUFU.EX2 R20, R53 ;  /* 0x0000003500147308 */ /* 0x000e620000000800 */
[----:B---3--:R-:W-:Y:S01]  /*3790*/  @!P3 FMUL R21, R21, R21 ;  /* 0x000000151515b220 */ /* 0x008fe20000400000 */
[----:B------:R-:W-:Y:S01]  /*37a0*/  FSETP.GEU.AND P3, PT, R30, -126, PT ;  /* 0xc2fc00001e00780b */ /* 0x000fe20003f6e000 */
[----:B------:R-:W-:Y:S01]  /*37b0*/  @!P5 FMUL R48, R48, 0.5 ;  /* 0x3f0000003030d820 */ /* 0x000fe20000400000 */
[--C-:B------:R-:W-:Y:S01]  /*37c0*/  FFMA R54, R54, UR16, -R23.reuse ;  /* 0x0000001036367c23 */ /* 0x100fe20008000817 */
[----:B------:R-:W-:-:S01]  /*37d0*/  FFMA R55, R55, UR16, -R23 ;  /* 0x0000001037377c23 */ /* 0x000fc20008000817 */
[--C-:B------:R-:W-:Y:S01]  /*37e0*/  FFMA R50, R50, UR16, -R23.reuse ;  /* 0x0000001032327c23 */ /* 0x100fe20008000817 */
[----:B------:R-:W-:Y:S01]  /*37f0*/  @!P6 FMUL R49, R49, 0.5 ;  /* 0x3f0000003131e820 */ /* 0x000fe20000400000 */
[----:B------:R2:W3:Y:S01]  /*3800*/  MUFU.EX2 R19, R48 ;  /* 0x0000003000137308 */ /* 0x0004e20000000800 */
[----:B------:R-:W-:-:S01]  /*3810*/  FFMA R51, R51, UR16, -R23 ;  /* 0x0000001033337c23 */ /* 0x000fc20008000817 */
[----:B------:R-:W-:-:S02]  /*3820*/  F2FP.SATFINITE.E4M3.F32.PACK_AB_MERGE_C R11, RZ, R11, RZ ;  /* 0x0000000bff0b723e */ /* 0x000fc400048070ff */
[----:B------:R-:W-:Y:S02]  /*3830*/  F2FP.SATFINITE.E4M3.F32.PACK_AB_MERGE_C R24, RZ, R24, RZ ;  /* 0x00000018ff18723e */ /* 0x000fe400048070ff */
[----:B------:R-:W-:Y:S01]  /*3840*/  LOP3.LUT R11, R11, 0xff, RZ, 0xc0, !PT ;  /* 0x000000ff0b0b7812 */ /* 0x000fe200078ec0ff */
[----:B------:R-:W-:Y:S01]  /*3850*/  @!P3 FMUL R30, R30, 0.5 ;  /* 0x3f0000001e1eb820 */ /* 0x000fe20000400000 */
[----:B------:R-:W4:Y:S01]  /*3860*/  MUFU.EX2 R14, R49 ;  /* 0x00000031000e7308 */ /* 0x000f220000000800 */
[----:B-1----:R-:W-:Y:S01]  /*3870*/  @!P4 FMUL R20, R20, R20 ;  /* 0x000000141414c220 */ /* 0x002fe20000400000 */
[----:B------:R-:W-:Y:S01]  /*3880*/  FSETP.GEU.AND P4, PT, R44, -126, PT ;  /* 0xc2fc00002c00780b */ /* 0x000fe20003f8e000 */
[----:B--2---:R-:W-:-:S01]  /*3890*/  FFMA R48, R38, UR16, -R23 ;  /* 0x0000001026307c23 */ /* 0x004fc20008000817 */
[----:B------:R-:W-:-:S04]  /*38a0*/  LOP3.LUT R24, R24, 0xff, RZ, 0xc0, !PT ;  /* 0x000000ff18187812 */ /* 0x000fc800078ec0ff */
[----:B------:R1:W2:Y:S01]  /*38b0*/  MUFU.EX2 R41, R30 ;  /* 0x0000001e00297308 */ /* 0x0002a20000000800 */
[----:B---3--:R-:W-:Y:S01]  /*38c0*/  @!P5 FMUL R19, R19, R19 ;  /* 0x000000131313d220 */ /* 0x008fe20000400000 */
[----:B------:R-:W-:-:S05]  /*38d0*/  FSETP.GEU.AND P5, PT, R26, -126, PT ;  /* 0xc2fc00001a00780b */ /* 0x000fca0003fae000 */
[----:B------:R-:W-:Y:S01]  /*38e0*/  @!P4 FMUL R44, R44, 0.5 ;  /* 0x3f0000002c2cc820 */ /* 0x000fe20000400000 */
[----:B----4-:R-:W-:Y:S01]  /*38f0*/  @!P6 FMUL R14, R14, R14 ;  /* 0x0000000e0e0ee220 */ /* 0x010fe20000400000 */
[----:B------:R-:W-:Y:S02]  /*3900*/  FSETP.GEU.AND P6, PT, R27, -126, PT ;  /* 0xc2fc00001b00780b */ /* 0x000fe40003fce000 */
[----:B------:R-:W3:Y:S01]  /*3910*/  MUFU.EX2 R45, R44 ;  /* 0x0000002c002d7308 */ /* 0x000ee20000000800 */
[----:B-1----:R-:W-:-:S03]  /*3920*/  FFMA R30, R42, UR16, -R23 ;  /* 0x000000102a1e7c23 */ /* 0x002fc60008000817 */
[----:B------:R-:W-:Y:S01]  /*3930*/  @!P5 FMUL R26, R26, 0.5 ;  /* 0x3f0000001a1ad820 */ /* 0x000fe20000400000 */
[----:B--2---:R-:W-:Y:S01]  /*3940*/  @!P3 FMUL R41, R41, R41 ;  /* 0x000000292929b220 */ /* 0x004fe20000400000 */
[----:B------:R-:W-:Y:S02]  /*3950*/  FSETP.GEU.AND P3, PT, R48, -126, PT ;  /* 0xc2fc00003000780b */ /* 0x000fe40003f6e000 */
[----:B------:R1:W2:Y:S03]  /*3960*/  MUFU.EX2 R31, R26 ;  /* 0x0000001a001f7308 */ /* 0x0002a60000000800 */
[----:B------:R-:W-:-:S05]  /*3970*/  @!P6 FMUL R27, R27, 0.5 ;  /* 0x3f0000001b1be820 */ /* 0x000fca0000400000 */
[----:B------:R4:W5:Y:S01]  /*3980*/  MUFU.EX2 R40, R27 ;  /* 0x0000001b00287308 */ /* 0x0009620000000800 */
[----:B---3--:R-:W-:Y:S01]  /*3990*/  @!P4 FMUL R45, R45, R45 ;  /* 0x0000002d2d2dc220 */ /* 0x008fe20000400000 */
[--C-:B-1----:R-:W-:Y:S01]  /*39a0*/  FFMA R26, R35, UR16, -R23.reuse ;  /* 0x00000010231a7c23 */ /* 0x102fe20008000817 */
[----:B------:R-:W-:Y:S01]  /*39b0*/  @!P3 FMUL R48, R48, 0.5 ;  /* 0x3f0000003030b820 */ /* 0x000fe20000400000 */
[----:B----4-:R-:W-:Y:S01]  /*39c0*/  FFMA R27, R39, UR16, -R23 ;  /* 0x00000010271b7c23 */ /* 0x010fe20008000817 */
[----:B--2---:R-:W-:-:S03]  /*39d0*/  @!P5 FMUL R31, R31, R31 ;  /* 0x0000001f1f1fd220 */ /* 0x004fc60000400000 */
[----:B------:R-:W1:Y:S01]  /*39e0*/  MUFU.EX2 R39, R48 ;  /* 0x0000003000277308 */ /* 0x000e620000000800 */
[----:B------:R-:W-:Y:S02]  /*39f0*/  FSETP.GEU.AND P5, PT, R34, -126, PT ;  /* 0xc2fc00002200780b */ /* 0x000fe40003fae000 */
[----:B------:R-:W-:Y:S01]  /*3a00*/  FSETP.GEU.AND P4, PT, R27, -126, PT ;  /* 0xc2fc00001b00780b */ /* 0x000fe20003f8e000 */
[----:B-----5:R-:W-:Y:S01]  /*3a10*/  @!P6 FMUL R40, R40, R40 ;  /* 0x000000282828e220 */ /* 0x020fe20000400000 */
[----:B------:R-:W-:-:S09]  /*3a20*/  FSETP.GEU.AND P6, PT, R26, -126, PT ;  /* 0xc2fc00001a00780b */ /* 0x000fd20003fce000 */
[----:B------:R-:W-:Y:S02]  /*3a30*/  @!P5 FMUL R34, R34, 0.5 ;  /* 0x3f0000002222d820 */ /* 0x000fe40000400000 */
[----:B------:R-:W-:Y:S01]  /*3a40*/  @!P4 FMUL R27, R27, 0.5 ;  /* 0x3f0000001b1bc820 */ /* 0x000fe20000400000 */
[----:B-1----:R-:W-:Y:S01]  /*3a50*/  @!P3 FMUL R39, R39, R39 ;  /* 0x000000272727b220 */ /* 0x002fe20000400000 */
[----:B------:R-:W-:Y:S01]  /*3a60*/  FSETP.GEU.AND P3, PT, R46, -126, PT ;  /* 0xc2fc00002e00780b */ /* 0x000fe20003f6e000 */
[----:B------:R1:W2:Y:S01]  /*3a70*/  MUFU.EX2 R35, R34 ;  /* 0x0000002200237308 */ /* 0x0002a20000000800 */
[----:B------:R-:W-:-:S07]  /*3a80*/  @!P6 FMUL R26, R26, 0.5 ;  /* 0x3f0000001a1ae820 */ /* 0x000fce0000400000 */
[----:B------:R3:W4:Y:S01]  /*3a90*/  MUFU.EX2 R42, R27 ;  /* 0x0000001b002a7308 */ /* 0x0007220000000800 */
[----:B-1----:R-:W-:-:S01]  /*3aa0*/  FADD R34, R37, R20 ;  /* 0x0000001425227221 */ /* 0x002fc20000000000 */
[----:B------:R-:W-:Y:S02]  /*3ab0*/  F2FP.SATFINITE.E4M3.F32.PACK_AB_MERGE_C R20, RZ, R20, RZ ;  /* 0x00000014ff14723e */ /* 0x000fe400048070ff */
[----:B------:R-:W-:Y:S01]  /*3ac0*/  @!P3 FMUL R46, R46, 0.5 ;  /* 0x3f0000002e2eb820 */ /* 0x000fe20000400000 */
[----:B------:R-:W-:Y:S02]  /*3ad0*/  F2FP.SATFINITE.E4M3.F32.PACK_AB_MERGE_C R37, RZ, R37, RZ ;  /* 0x00000025ff25723e */ /* 0x000fe400048070ff */
[----:B------:R-:W-:Y:S01]  /*3ae0*/  LOP3.LUT R20, R20, 0xffff, RZ, 0xc0, !PT ;  /* 0x0000ffff14147812 */ /* 0x000fe200078ec0ff */
[----:B------:R1:W5:Y:S01]  /*3af0*/  MUFU.EX2 R38, R26 ;  /* 0x0000001a00267308 */ /* 0x0003620000000800 */
[----:B--2---:R-:W-:Y:S01]  /*3b00*/  @!P5 FMUL R35, R35, R35 ;  /* 0x000000232323d220 */ /* 0x004fe20000400000 */
[----:B------:R-:W-:Y:S01]  /*3b10*/  FSETP.GEU.AND P5, PT, R30, -126, PT ;  /* 0xc2fc00001e00780b */ /* 0x000fe20003fae000 */
[----:B---3--:R-:W-:-:S01]  /*3b20*/  FADD R27, R36, R21 ;  /* 0x00000015241b7221 */ /* 0x008fc20000000000 */
[----:B------:R-:W-:-:S02]  /*3b30*/  F2FP.SATFINITE.E4M3.F32.PACK_AB_MERGE_C R21, RZ, R21, RZ ;  /* 0x00000015ff15723e */ /* 0x000fc400048070ff */
[----:B------:R-:W-:Y:S02]  /*3b40*/  F2FP.SATFINITE.E4M3.F32.PACK_AB_MERGE_C R36, RZ, R36, RZ ;  /* 0x00000024ff24723e */ /* 0x000fe400048070ff */
[----:B------:R-:W2:Y:S01]  /*3b50*/  MUFU.EX2 R46, R46 ;  /* 0x0000002e002e7308 */ /* 0x000ea20000000800 */
[----:B-1----:R-:W-:-:S01]  /*3b60*/  FFMA R26, R47, UR16, -R23 ;  /* 0x000000102f1a7c23 */ /* 0x002fc20008000817 */
[----:B----4-:R-:W-:Y:S01]  /*3b70*/  @!P4 FMUL R42, R42, R42 ;  /* 0x0000002a2a2ac220 */ /* 0x010fe20000400000 */
[----:B------:R-:W-:-:S01]  /*3b80*/  FADD R23, R29, R18 ;  /* 0x000000121d177221 */ /* 0x000fc20000000000 */
[----:B------:R-:W-:Y:S02]  /*3b90*/  F2FP.SATFINITE.E4M3.F32.PACK_AB_MERGE_C R29, RZ, R29, RZ ;  /* 0x0000001dff1d723e */ /* 0x000fe400048070ff */
[----:B------:R-:W-:Y:S01]  /*3ba0*/  FSETP.GEU.AND P4, PT, R26, -126, PT ;  /* 0xc2fc00001a00780b */ /* 0x000fe20003f8e000 */
[----:B------:R-:W-:Y:S01]  /*3bb0*/  @!P5 FMUL R30, R30, 0.5 ;  /* 0x3f0000001e1ed820 */ /* 0x000fe20000400000 */
[----:B------:R-:W-:-:S01]  /*3bc0*/  FADD R34, R23, R34 ;  /* 0x0000002217227221 */ /* 0x000fc20000000000 */
[----:B-----5:R-:W-:Y:S01]  /*3bd0*/  @!P6 FMUL R38, R38, R38 ;  /* 0x000000262626e220 */ /* 0x020fe20000400000 */
[----:B------:R-:W-:Y:S01]  /*3be0*/  FSETP.GEU.AND P6, PT, R43, -126, PT ;  /* 0xc2fc00002b00780b */ /* 0x000fe20003fce000 */
[----:B------:R1:W3:Y:S01]  /*3bf0*/  MUFU.EX2 R44, R30 ;  /* 0x0000001e002c7308 */ /* 0x0002e20000000800 */
[----:B------:R-:W-:-:S02]  /*3c00*/  LOP3.LUT R21, R21, 0xff, RZ, 0xc0, !PT ;  /* 0x000000ff15157812 */ /* 0x000fc400078ec0ff */
[----:B------:R-:W-:Y:S02]  /*3c10*/  LOP3.LUT R29, R29, 0xffff, RZ, 0xc0, !PT ;  /* 0x0000ffff1d1d7812 */ /* 0x000fe400078ec0ff */
[----:B------:R-:W-:Y:S01]  /*3c20*/  PRMT R20, R20, 0x7604, R21 ;  /* 0x0000760414147816 */ /* 0x000fe20000000015 */
[----:B--2---:R-:W-:Y:S01]  /*3c30*/  @!P3 FMUL R46, R46, R46 ;  /* 0x0000002e2e2eb220 */ /* 0x004fe20000400000 */
[----:B------:R-:W-:Y:S01]  /*3c40*/  FSETP.GEU.AND P3, PT, R54, -126, PT ;  /* 0xc2fc00003600780b */ /* 0x000fe20003f6e000 */
[----:B------:R-:W-:Y:S01]  /*3c50*/  @!P4 FMUL R26, R26, 0.5 ;  /* 0x3f0000001a1ac820 */ /* 0x000fe20000400000 */
[----:B-1----:R-:W-:-:S01]  /*3c60*/  FADD R30, R33, R14 ;  /* 0x0000000e211e7221 */ /* 0x002fc20000000000 */
[----:B------:R-:W-:Y:S01]  /*3c70*/  F2FP.SATFINITE.E4M3.F32.PACK_AB_MERGE_C R14, RZ, R14, RZ ;  /* 0x0000000eff0e723e */ /* 0x000fe200048070ff */
[----:B------:R-:W-:Y:S01]  /*3c80*/  IMAD.MOV.U32 R21, RZ, RZ, 0x2130 ;  /* 0x00002130ff157424 */ /* 0x000fe200078e00ff */
[----:B------:R1:W2:Y:S01]  /*3c90*/  MUFU.EX2 R48, R26 ;  /* 0x0000001a00307308 */ /* 0x0002a20000000800 */
[----:B------:R-:W-:Y:S01]  /*3ca0*/  @!P6 FMUL R43, R43, 0.5 ;  /* 0x3f0000002b2be820 */ /* 0x000fe20000400000 */
[----:B------:R-:W-:-:S02]  /*3cb0*/  LOP3.LUT R14, R14, 0xffff, RZ, 0xc0, !PT ;  /* 0x0000ffff0e0e7812 */ /* 0x000fc400078ec0ff */
[----:B------:R-:W-:Y:S01]  /*3cc0*/  LOP3.LUT R36, R36, 0xff, RZ, 0xc0, !PT ;  /* 0x000000ff24247812 */ /* 0x000fe200078ec0ff */
[----:B---3--:R-:W-:Y:S01]  /*3cd0*/  @!P5 FMUL R44, R44, R44 ;  /* 0x0000002c2c2cd220 */ /* 0x008fe20000400000 */
[----:B------:R-:W-:Y:S02]  /*3ce0*/  FSETP.GEU.AND P5, PT, R50, -126, PT ;  /* 0xc2fc00003200780b */ /* 0x000fe40003fae000 */
[----:B------:R3:W4:Y:S01]  /*3cf0*/  MUFU.EX2 R47, R43 ;  /* 0x0000002b002f7308 */ /* 0x0007220000000800 */
[----:B------:R-:W-:Y:S01]  /*3d00*/  @!P3 FMUL R54, R54, 0.5 ;  /* 0x3f0000003636b820 */ /* 0x000fe20000400000 */
[----:B-1----:R-:W-:Y:S01]  /*3d10*/  FADD R26, R32, R19 ;  /* 0x00000013201a7221 */ /* 0x002fe20000000000 */
[----:B------:R-:W-:Y:S01]  /*3d20*/  F2FP.SATFINITE.E4M3.F32.PACK_AB_MERGE_C R19, RZ, R19, RZ ;  /* 0x00000013ff13723e */ /* 0x000fe200048070ff */
[----:B------:R-:W-:Y:S01]  /*3d30*/  FADD R23, R31, R44 ;  /* 0x0000002c1f177221 */ /* 0x000fe20000000000 */
[----:B------:R-:W-:Y:S01]  /*3d40*/  F2FP.SATFINITE.E4M3.F32.PACK_AB_MERGE_C R44, RZ, R44, RZ ;  /* 0x0000002cff2c723e */ /* 0x000fe200048070ff */
[----:B------:R-:W-:Y:S01]  /*3d50*/  FADD R13, R13, R26 ;  /* 0x0000001a0d0d7221 */ /* 0x000fe20000000000 */
[----:B------:R-:W-:Y:S01]  /*3d60*/  LOP3.LUT R19, R19, 0xff, RZ, 0xc0, !PT ;  /* 0x000000ff13137812 */ /* 0x000fe200078ec0ff */
[----:B------:R-:W1:Y:S01]  /*3d70*/  MUFU.EX2 R54, R54 ;  /* 0x0000003600367308 */ /* 0x000e620000000800 */
[----:B--2---:R-:W-:Y:S01]  /*3d80*/  @!P4 FMUL R48, R48, R48 ;  /* 0x000000303030c220 */ /* 0x004fe20000400000 */
[----:B------:R-:W-:Y:S01]  /*3d90*/  FSETP.GEU.AND P4, PT, R55, -126, PT ;  /* 0xc2fc00003700780b */ /* 0x000fe20003f8e000 */
[----:B------:R-:W-:Y:S01]  /*3da0*/  @!P5 FMUL R50, R50, 0.5 ;  /* 0x3f0000003232d820 */ /* 0x000fe20000400000 */
[----:B---3--:R-:W-:Y:S01]  /*3db0*/  FADD R43, -R22, R15 ;  /* 0x0000000f162b7221 */ /* 0x008fe20000000100 */
[----:B------:R-:W-:-:S01]  /*3dc0*/  FADD R15, R25, R16 ;  /* 0x00000010190f7221 */ /* 0x000fc20000000000 */
[----:B------:R-:W-:Y:S01]  /*3dd0*/  F2FP.SATFINITE.E4M3.F32.PACK_AB_MERGE_C R16, RZ, R16, RZ ;  /* 0x00000010ff10723e */ /* 0x000fe200048070ff */
[----:B------:R-:W-:-:S01]  /*3de0*/  FADD R22, R28, R17 ;  /* 0x000000111c167221 */ /* 0x000fc20000000000 */
[----:B------:R-:W-:Y:S01]  /*3df0*/  PRMT R19, R14, 0x7604, R19 ;  /* 0x000076040e137816 */ /* 0x000fe20000000013 */
[----:B----4-:R-:W-:Y:S01]  /*3e00*/  @!P6 FMUL R47, R47, R47 ;  /* 0x0000002f2f2fe220 */ /* 0x010fe20000400000 */
[----:B------:R-:W-:Y:S01]  /*3e10*/  FSETP.GEU.AND P6, PT, R51, -126, PT ;  /* 0xc2fc00003300780b */ /* 0x000fe20003fce000 */
[----:B------:R-:W2:Y:S01]  /*3e20*/  MUFU.EX2 R50, R50 ;  /* 0x0000003200327308 */ /* 0x000ea20000000800 */
[----:B------:R-:W-:Y:S01]  /*3e30*/  LOP3.LUT R16, R16, 0xffff, RZ, 0xc0, !PT ;  /* 0x0000ffff10107812 */ /* 0x000fe200078ec0ff */
[----:B------:R-:W-:-:S02]  /*3e40*/  IMAD.U32 R44, R44, 0x10000, RZ ;  /* 0x000100002c2c7824 */ /* 0x000fc400078e00ff */
[----:B------:R-:W-:-:S01]  /*3e50*/  FADD R22, R22, R27 ;  /* 0x0000001b16167221 */ /* 0x000fc20000000000 */
[----:B------:R-:W-:Y:S01]  /*3e60*/  @!P4 FMUL R55, R55, 0.5 ;  /* 0x3f0000003737c820 */ /* 0x000fe20000400000 */
[----:B------:R-:W-:-:S01]  /*3e70*/  FADD R15, R15, R30 ;  /* 0x0000001e0f0f7221 */ /* 0x000fc20000000000 */
[----:B-1----:R-:W-:Y:S01]  /*3e80*/  @!P3 FMUL R54, R54, R54 ;  /* 0x000000363636b220 */ /* 0x002fe20000400000 */
[----:B------:R-:W-:Y:S01]  /*3e90*/  FSETP.GEU.AND P3, PT, R12, -126, PT ;  /* 0xc2fc00000c00780b */ /* 0x000fe20003f6e000 */
[----:B------:R-:W-:Y:S01]  /*3ea0*/  FADD R27, R41, R46 ;  /* 0x0000002e291b7221 */ /* 0x000fe20000000000 */
[----:B------:R-:W-:Y:S01]  /*3eb0*/  F2FP.SATFINITE.E4M3.F32.PACK_AB_MERGE_C R25, RZ, R25, RZ ;  /* 0x00000019ff19723e */ /* 0x000fe200048070ff */
[----:B------:R-:W1:Y:S01]  /*3ec0*/  MUFU.EX2 R55, R55 ;  /* 0x0000003700377308 */ /* 0x000e620000000800 */
[----:B------:R-:W-:-:S01]  /*3ed0*/  FADD R88, R39, R54 ;  /* 0x0000003627587221 */ /* 0x000fc20000000000 */
[----:B------:R-:W-:Y:S01]  /*3ee0*/  @!P6 FMUL R51, R51, 0.5 ;  /* 0x3f0000003333e820 */ /* 0x000fe20000400000 */
[----:B------:R-:W-:Y:S01]  /*3ef0*/  F2FP.SATFINITE.E4M3.F32.PACK_AB_MERGE_C R28, RZ, R28, RZ ;  /* 0x0000001cff1c723e */ /* 0x000fe200048070ff */
[----:B------:R-:W-:Y:S01]  /*3f00*/  FADD R26, R40, R47 ;  /* 0x0000002f281a7221 */ /* 0x000fe20000000000 */
[----:B------:R-:W-:Y:S01]  /*3f10*/  PRMT R11, R16, 0x7604, R11 ;  /* 0x00007604100b7816 */ /* 0x000fe2000000000b */
[----:B------:R-:W-:Y:S01]  /*3f20*/  FADD R30, R45, R48 ;  /* 0x000000302d1e7221 */ /* 0x000fe20000000000 */
[----:B------:R-:W-:Y:S01]  /*3f30*/  F2FP.SATFINITE.E4M3.F32.PACK_AB_MERGE_C R54, RZ, R54, RZ ;  /* 0x00000036ff36723e */ /* 0x000fe200048070ff */
[----:B------:R-:W3:Y:S01]  /*3f40*/  MUFU.EX2 R51, R51 ;  /* 0x0000003300337308 */ /* 0x000ee20000000800 */
[----:B------:R-:W-:Y:S01]  /*3f50*/  F2FP.SATFINITE.E4M3.F32.PACK_AB_MERGE_C R31, RZ, R31, RZ ;  /* 0x0000001fff1f723e */ /* 0x000fe200048070ff */
[----:B------:R-:W-:Y:S01]  /*3f60*/  @!P3 FMUL R12, R12, 0.5 ;  /* 0x3f0000000c0cb820 */ /* 0x000fe20000400000 */
[----:B------:R-:W-:Y:S01]  /*3f70*/  F2FP.SATFINITE.E4M3.F32.PACK_AB_MERGE_C R41, RZ, R41, RZ ;  /* 0x00000029ff29723e */ /* 0x000fe200048070ff */
[----:B--2---:R-:W-:Y:S01]  /*3f80*/  @!P5 FMUL R50, R50, R50 ;  /* 0x000000323232d220 */ /* 0x004fe20000400000 */
[----:B------:R-:W-:Y:S01]  /*3f90*/  F2FP.SATFINITE.E4M3.F32.PACK_AB_MERGE_C R40, RZ, R40, RZ ;  /* 0x00000028ff28723e */ /* 0x000fe200048070ff */
[----:B------:R-:W-:Y:S01]  /*3fa0*/  IMAD.U32 R31, R31, 0x10000, RZ ;  /* 0x000100001f1f7824 */ /* 0x000fe200078e00ff */
[----:B------:R-:W-:Y:S01]  /*3fb0*/  F2FP.SATFINITE.E4M3.F32.PACK_AB_MERGE_C R45, RZ, R45, RZ ;  /* 0x0000002dff2d723e */ /* 0x000fe200048070ff */
[----:B------:R-:W2:Y:S01]  /*3fc0*/  MUFU.EX2 R14, R12 ;  /* 0x0000000c000e7308 */ /* 0x000ea20000000800 */
[----:B-1----:R-:W-:Y:S01]  /*3fd0*/  @!P4 FMUL R55, R55, R55 ;  /* 0x000000373737c220 */ /* 0x002fe20000400000 */
[----:B------:R-:W-:Y:S01]  /*3fe0*/  LOP3.LUT R25, R25, 0xffff, RZ, 0xc0, !PT ;  /* 0x0000ffff19197812 */ /* 0x000fe200078ec0ff */
[----:B------:R-:W-:Y:S01]  /*3ff0*/  IMAD.U32 R41, R41, 0x10000, RZ ;  /* 0x0001000029297824 */ /* 0x000fe200078e00ff */
[----:B------:R-:W-:Y:S01]  /*4000*/  LOP3.LUT R28, R28, 0xff, RZ, 0xc0, !PT ;  /* 0x000000ff1c1c7812 */ /* 0x000fe200078ec0ff */
[----:B------:R-:W-:-:S01]  /*4010*/  FADD R53, R42, R55 ;  /* 0x000000372a357221 */ /* 0x000fc20000000000 */
[----:B------:R-:W-:Y:S01]  /*4020*/  LOP3.LUT R44, R11, 0xff0000, R44, 0xf8, !PT ;  /* 0x00ff00000b2c7812 */ /* 0x000fe200078ef82c */
[----:B------:R-:W-:Y:S01]  /*4030*/  IMAD.U32 R11, R54, 0x10000, RZ ;  /* 0x00010000360b7824 */ /* 0x000fe200078e00ff */
[----:B------:R-:W-:Y:S01]  /*4040*/  F2FP.SATFINITE.E4M3.F32.PACK_AB_MERGE_C R39, RZ, R39, RZ ;  /* 0x00000027ff27723e */ /* 0x000fe200048070ff */
[----:B---3--:R-:W-:Y:S01]  /*4050*/  @!P6 FMUL R51, R51, R51 ;  /* 0x000000333333e220 */ /* 0x008fe20000400000 */
[----:B------:R-:W-:Y:S01]  /*4060*/  F2FP.SATFINITE.E4M3.F32.PACK_AB_MERGE_C R42, RZ, R42, RZ ;  /* 0x0000002aff2a723e */ /* 0x000fe200048070ff */
[----:B------:R-:W-:-:S01]  /*4070*/  FADD R52, R35, R50 ;  /* 0x0000003223347221 */ /* 0x000fc20000000000 */
[----:B------:R-:W-:Y:S01]  /*4080*/  LOP3.LUT R40, R40, 0xffff, RZ, 0xc0, !PT ;  /* 0x0000ffff28287812 */ /* 0x000fe200078ec0ff */
[----:B------:R-:W-:-:S01]  /*4090*/  FADD R49, R38, R51 ;  /* 0x0000003326317221 */ /* 0x000fc20000000000 */
[----:B------:R-:W-:Y:S01]  /*40a0*/  LOP3.LUT R45, R45, 0xffff, RZ, 0xc0, !PT ;  /* 0x0000ffff2d2d7812 */ /* 0x000fe200078ec0ff */
[----:B------:R-:W-:-:S01]  /*40b0*/  FADD R13, R13, R22 ;  /* 0x000000160d0d7221 */ /* 0x000fc20000000000 */
[----:B------:R-:W-:Y:S01]  /*40c0*/  LOP3.LUT R37, R37, 0xffff, RZ, 0xc0, !PT ;  /* 0x0000ffff25257812 */ /* 0x000fe200078ec0ff */
[----:B------:R-:W-:-:S01]  /*40d0*/  FADD R34, R15, R34 ;  /* 0x000000220f227221 */ /* 0x000fc20000000000 */
[----:B------:R-:W-:Y:S01]  /*40e0*/  PRMT R24, R25, 0x7604, R24 ;  /* 0x0000760419187816 */ /* 0x000fe20000000018 */
[----:B------:R-:W-:Y:S01]  /*40f0*/  IMAD.U32 R39, R39, 0x10000, RZ ;  /* 0x0001000027277824 */ /* 0x000fe200078e00ff */
[----:B------:R-:W-:Y:S01]  /*4100*/  PRMT R28, R29, 0x7604, R28 ;  /* 0x000076041d1c7816 */ /* 0x000fe2000000001c */
[----:B------:R-:W-:Y:S01]  /*4110*/  IMAD.SHL.U32 R45, R45, 0x1000000, RZ ;  /* 0x010000002d2d7824 */ /* 0x000fe200078e00ff */
[----:B------:R-:W-:Y:S01]  /*4120*/  F2FP.SATFINITE.E4M3.F32.PACK_AB_MERGE_C R32, RZ, R32, RZ ;  /* 0x00000020ff20723e */ /* 0x000fe200048070ff */
[----:B------:R-:W-:Y:S01]  /*4130*/  FMUL R43, R43, UR16 ;  /* 0x000000102b2b7c20 */ /* 0x000fe20008400000 */
[----:B------:R-:W-:Y:S01]  /*4140*/  F2FP.SATFINITE.E4M3.F32.PACK_AB_MERGE_C R33, RZ, R33, RZ ;  /* 0x00000021ff21723e */ /* 0x000fe200048070ff */
[----:B------:R-:W-:-:S01]  /*4150*/  FADD R13, R13, R34 ;  /* 0x000000220d0d7221 */ /* 0x000fc20000000000 */
[----:B------:R-:W-:Y:S01]  /*4160*/  F2FP.SATFINITE.E4M3.F32.PACK_AB_MERGE_C R17, RZ, R17, RZ ;  /* 0x00000011ff11723e */ /* 0x000fe200048070ff */
[----:B--2---:R-:W-:Y:S01]  /*4170*/  @!P3 FMUL R14, R14, R14 ;  /* 0x0000000e0e0eb220 */ /* 0x004fe20000400000 */
[----:B------:R-:W-:Y:S01]  /*4180*/  F2FP.SATFINITE.E4M3.F32.PACK_AB_MERGE_C R18, RZ, R18, RZ ;  /* 0x00000012ff12723e */ /* 0x000fe200048070ff */
[----:B------:R-:W-:-:S01]  /*4190*/  FADD R23, R23, R52 ;  /* 0x0000003417177221 */ /* 0x000fc20000000000 */
[----:B------:R-:W-:Y:S01]  /*41a0*/  LOP3.LUT R42, R42, 0xffff, RZ, 0xc0, !PT ;  /* 0x0000ffff2a2a7812 */ /* 0x000fe200078ec0ff */
[----:B------:R-:W-:-:S01]  /*41b0*/  FFMA R9, R14, R9, R13 ;  /* 0x000000090e097223 */ /* 0x000fc2000000000d */
[----:B------:R-:W-:Y:S01]  /*41c0*/  F2FP.SATFINITE.E4M3.F32.PACK_AB_MERGE_C R35, RZ, R35, RZ ;  /* 0x00000023ff23723e */ /* 0x000fe200048070ff */
[----:B------:R-:W-:-:S01]  /*41d0*/  FADD R88, R27, R88 ;  /* 0x000000581b587221 */ /* 0x000fc20000000000 */
[----:B------:R-:W-:Y:S01]  /*41e0*/  F2FP.SATFINITE.E4M3.F32.PACK_AB_MERGE_C R46, RZ, R46, RZ ;  /* 0x0000002eff2e723e */ /* 0x000fe200048070ff */
[----:B------:R-:W-:Y:S01]  /*41f0*/  IMAD.SHL.U32 R15, R42, 0x1000000, RZ ;  /* 0x010000002a0f7824 */ /* 0x000fe200078e00ff */
[----:B------:R-:W-:Y:S01]  /*4200*/  F2FP.SATFINITE.E4M3.F32.PACK_AB_MERGE_C R50, RZ, R50, RZ ;  /* 0x00000032ff32723e */ /* 0x000fe200048070ff */
[----:B------:R-:W-:Y:S01]  /*4210*/  IMAD.U32 R35, R35, 0x10000, RZ ;  /* 0x0001000023237824 */ /* 0x000fe200078e00ff */
[----:B------:R-:W-:Y:S01]  /*4220*/  LOP3.LUT R20, R20, 0xff0000, R11, 0xf8, !PT ;  /* 0x00ff000014147812 */ /* 0x000fe200078ef80b */
[----:B------:R-:W-:Y:S01]  /*4230*/  IMAD.SHL.U32 R11, R40, 0x1000000, RZ ;  /* 0x01000000280b7824 */ /* 0x000fe200078e00ff */
[----:B------:R-:W-:Y:S01]  /*4240*/  F2FP.SATFINITE.E4M3.F32.PACK_AB_MERGE_C R38, RZ, R38, RZ ;  /* 0x00000026ff26723e */ /* 0x000fe200048070ff */
[----:B------:R-:W-:Y:S01]  /*4250*/  IMAD.U32 R46, R46, 0x10000, RZ ;  /* 0x000100002e2e7824 */ /* 0x000fe200078e00ff */
[----:B------:R-:W-:Y:S01]  /*4260*/  F2FP.SATFINITE.E4M3.F32.PACK_AB_MERGE_C R47, RZ, R47, RZ ;  /* 0x0000002fff2f723e */ /* 0x000fe200048070ff */
[----:B------:R-:W-:Y:S01]  /*4270*/  IMAD.U32 R50, R50, 0x10000, RZ ;  /* 0x0001000032327824 */ /* 0x000fe200078e00ff */
[----:B------:R-:W-:Y:S01]  /*4280*/  F2FP.SATFINITE.E4M3.F32.PACK_AB_MERGE_C R48, RZ, R48, RZ ;  /* 0x00000030ff30723e */ /* 0x000fe200048070ff */
[----:B------:R-:W-:-:S01]  /*4290*/  FADD R26, R26, R49 ;  /* 0x000000311a1a7221 */ /* 0x000fc20000000000 */
[----:B------:R-:W-:Y:S01]  /*42a0*/  F2FP.SATFINITE.E4M3.F32.PACK_AB_MERGE_C R51, RZ, R51, RZ ;  /* 0x00000033ff33723e */ /* 0x000fe200048070ff */
[----:B------:R-:W-:-:S01]  /*42b0*/  FADD R53, R30, R53 ;  /* 0x000000351e357221 */ /* 0x000fc20000000000 */
[----:B------:R-:W-:Y:S01]  /*42c0*/  F2FP.SATFINITE.E4M3.F32.PACK_AB_MERGE_C R55, RZ, R55, RZ ;  /* 0x00000037ff37723e */ /* 0x000fe200048070ff */
[----:B------:R-:W-:-:S01]  /*42d0*/  FADD R23, R23, R88 ;  /* 0x0000005817177221 */ /* 0x000fc20000000000 */
[----:B------:R-:W-:Y:S01]  /*42e0*/  PRMT R36, R37, 0x7604, R36 ;  /* 0x0000760425247816 */ /* 0x000fe20000000024 */
[----:B------:R-:W-:-:S01]  /*42f0*/  FADD R26, R26, R53 ;  /* 0x000000351a1a7221 */ /* 0x000fc20000000000 */
[----:B------:R-:W-:Y:S01]  /*4300*/  LOP3.LUT R32, R32, 0xff, RZ, 0xc0, !PT ;  /* 0x000000ff20207812 */ /* 0x000fe200078ec0ff */
[----:B------:R-:W-:Y:S01]  /*4310*/  FMUL R56, R56, R14 ;  /* 0x0000000e38387220 */ /* 0x000fe20000400000 */
[----:B------:R-:W-:Y:S01]  /*4320*/  LOP3.LUT R33, R33, 0xffff, RZ, 0xc0, !PT ;  /* 0x0000ffff21217812 */ /* 0x000fe200078ec0ff */
[----:B------:R-:W-:-:S01]  /*4330*/  FADD R26, R23, R26 ;  /* 0x0000001a171a7221 */ /* 0x000fc20000000000 */
[----:B------:R-:W-:Y:S01]  /*4340*/  LOP3.LUT R17, R17, 0xff, RZ, 0xc0, !PT ;  /* 0x000000ff11117812 */ /* 0x000fe200078ec0ff */
[-C--:B------:R-:W-:Y:S01]  /*4350*/  FMUL R57, R57, R14.reuse ;  /* 0x0000000e39397220 */ /* 0x080fe20000400000 */
[----:B------:R-:W-:Y:S01]  /*4360*/  LOP3.LUT R18, R18, 0xffff, RZ, 0xc0, !PT ;  /* 0x0000ffff12127812 */ /* 0x000fe200078ec0ff */
[-C--:B------:R-:W-:Y:S01]  /*4370*/  FMUL R60, R60, R14.reuse ;  /* 0x0000000e3c3c7220 */ /* 0x080fe20000400000 */
[----:B------:R-:W-:Y:S01]  /*4380*/  LOP3.LUT R24, R24, 0xff0000, R31, 0xf8, !PT ;  /* 0x00ff000018187812 */ /* 0x000fe200078ef81f */
[-C--:B------:R-:W-:Y:S01]  /*4390*/  FMUL R61, R61, R14.reuse ;  /* 0x0000000e3d3d7220 */ /* 0x080fe20000400000 */
[----:B------:R-:W-:Y:S01]  /*43a0*/  LOP3.LUT R28, R28, 0xff0000, R41, 0xf8, !PT ;  /* 0x00ff00001c1c7812 */ /* 0x000fe200078ef829 */
[-C--:B------:R-:W-:Y:S01]  /*43b0*/  FMUL R64, R64, R14.reuse ;  /* 0x0000000e40407220 */ /* 0x080fe20000400000 */
[----:B------:R-:W-:Y:S01]  /*43c0*/  LOP3.LUT R38, R38, 0xffff, RZ, 0xc0, !PT ;  /* 0x0000ffff26267812 */ /* 0x000fe200078ec0ff */
[-C--:B------:R-:W-:Y:S01]  /*43d0*/  FMUL R65, R65, R14.reuse ;  /* 0x0000000e41417220 */ /* 0x080fe20000400000 */
[----:B------:R-:W-:Y:S01]  /*43e0*/  LOP3.LUT R47, R47, 0xffff, RZ, 0xc0, !PT ;  /* 0x0000ffff2f2f7812 */ /* 0x000fe200078ec0ff */
[-C--:B------:R-:W-:Y:S01]  /*43f0*/  FMUL R68, R68, R14.reuse ;  /* 0x0000000e44447220 */ /* 0x080fe20000400000 */
[----:B------:R-:W-:Y:S01]  /*4400*/  LOP3.LUT R48, R48, 0xffff, RZ, 0xc0, !PT ;  /* 0x0000ffff30307812 */ /* 0x000fe200078ec0ff */
[----:B------:R-:W-:Y:S01]  /*4410*/  IMAD.SHL.U32 R13, R38, 0x1000000, RZ ;  /* 0x01000000260d7824 */ /* 0x000fe200078e00ff */
[----:B------:R-:W-:Y:S01]  /*4420*/  LOP3.LUT R51, R51, 0xffff, RZ, 0xc0, !PT ;  /* 0x0000ffff33337812 */ /* 0x000fe200078ec0ff */
[----:B------:R-:W-:Y:S01]  /*4430*/  IMAD.SHL.U32 R47, R47, 0x1000000, RZ ;  /* 0x010000002f2f7824 */ /* 0x000fe200078e00ff */
[----:B------:R-:W-:Y:S01]  /*4440*/  LOP3.LUT R55, R55, 0xffff, RZ, 0xc0, !PT ;  /* 0x0000ffff37377812 */ /* 0x000fe200078ec0ff */
[----:B------:R-:W-:Y:S01]  /*4450*/  IMAD.SHL.U32 R48, R48, 0x1000000, RZ ;  /* 0x0100000030307824 */ /* 0x000fe200078e00ff */
[----:B------:R-:W-:Y:S01]  /*4460*/  LOP3.LUT R36, R36, 0xff0000, R39, 0xf8, !PT ;  /* 0x00ff000024247812 */ /* 0x000fe200078ef827 */
[----:B------:R-:W-:Y:S01]  /*4470*/  IMAD.SHL.U32 R12, R51, 0x1000000, RZ ;  /* 0x01000000330c7824 */ /* 0x000fe200078e00ff */
[----:B------:R-:W-:Y:S01]  /*4480*/  PRMT R32, R33, 0x7604, R32 ;  /* 0x0000760421207816 */ /* 0x000fe20000000020 */
[----:B------:R-:W-:Y:S01]  /*4490*/  IMAD.SHL.U32 R55, R55, 0x1000000, RZ ;  /* 0x0100000037377824 */ /* 0x000fe200078e00ff */
[----:B------:R-:W-:Y:S01]  /*44a0*/  PRMT R17, R18, 0x7604, R17 ;  /* 0x0000760412117816 */ /* 0x000fe20000000011 */
[-C--:B------:R-:W-:Y:S01]  /*44b0*/  FMUL R69, R69, R14.reuse ;  /* 0x0000000e45457220 */ /* 0x080fe20000400000 */
[----:B------:R-:W-:Y:S01]  /*44c0*/  LOP3.LUT R11, R24, R11, RZ, 0xfc, !PT ;  /* 0x0000000b180b7212 */ /* 0x000fe200078efcff */
[-C--:B------:R-:W-:Y:S01]  /*44d0*/  FMUL R72, R72, R14.reuse ;  /* 0x0000000e48487220 */ /* 0x080fe20000400000 */
[----:B------:R-:W-:Y:S01]  /*44e0*/  LOP3.LUT R28, R28, R45, RZ, 0xfc, !PT ;  /* 0x0000002d1c1c7212 */ /* 0x000fe200078efcff */
[-C--:B------:R-:W-:Y:S01]  /*44f0*/  FMUL R73, R73, R14.reuse ;  /* 0x0000000e49497220 */ /* 0x080fe20000400000 */
[----:B------:R-:W-:Y:S01]  /*4500*/  FSETP.GEU.AND P4, PT, R43, -126, PT ;  /* 0xc2fc00002b00780b */ /* 0x000fe20003f8e000 */
[-C--:B------:R-:W-:Y:S01]  /*4510*/  FMUL R76, R76, R14.reuse ;  /* 0x0000000e4c4c7220 */ /* 0x080fe20000400000 */
[----:B------:R-:W-:Y:S01]  /*4520*/  LOP3.LUT R36, R36, R15, RZ, 0xfc, !PT ;  /* 0x0000000f24247212 */ /* 0x000fe200078efcff */
[-C--:B------:R-:W-:Y:S01]  /*4530*/  FMUL R77, R77, R14.reuse ;  /* 0x0000000e4d4d7220 */ /* 0x080fe20000400000 */
[----:B------:R-:W-:Y:S01]  /*4540*/  LOP3.LUT R32, R32, 0xff0000, R35, 0xf8, !PT ;  /* 0x00ff000020207812 */ /* 0x000fe200078ef823 */
[-C--:B------:R-:W-:Y:S01]  /*4550*/  FMUL R80, R80, R14.reuse ;  /* 0x0000000e50507220 */ /* 0x080fe20000400000 */
[----:B------:R-:W-:Y:S01]  /*4560*/  LOP3.LUT R17, R17, 0xff0000, R46, 0xf8, !PT ;  /* 0x00ff000011117812 */ /* 0x000fe200078ef82e */
[-C--:B------:R-:W-:Y:S01]  /*4570*/  FMUL R81, R81, R14.reuse ;  /* 0x0000000e51517220 */ /* 0x080fe20000400000 */
[----:B------:R-:W-:Y:S01]  /*4580*/  LOP3.LUT R19, R19, 0xff0000, R50, 0xf8, !PT ;  /* 0x00ff000013137812 */ /* 0x000fe200078ef832 */
[-C--:B------:R-:W-:Y:S01]  /*4590*/  FMUL R84, R84, R14.reuse ;  /* 0x0000000e54547220 */ /* 0x080fe20000400000 */
[----:B------:R-:W-:Y:S01]  /*45a0*/  SEL R16, R28, R11, P1 ;  /* 0x0000000b1c107207 */ /* 0x000fe20000800000 */
[----:B------:R-:W-:Y:S01]  /*45b0*/  FMUL R85, R85, R14 ;  /* 0x0000000e55557220 */ /* 0x000fe20000400000 */
[----:B------:R-:W-:Y:S01]  /*45c0*/  SEL R15, R11, R28, P1 ;  /* 0x0000001c0b0f7207 */ /* 0x000fe20000800000 */
[----:B------:R-:W-:Y:S01]  /*45d0*/  IMAD.MOV.U32 R11, RZ, RZ, 0x3021 ;  /* 0x00003021ff0b7424 */ /* 0x000fe200078e00ff */
[----:B------:R-:W-:Y:S01]  /*45e0*/  LOP3.LUT R13, R32, R13, RZ, 0xfc, !PT ;  /* 0x0000000d200d7212 */ /* 0x000fe200078efcff */
[----:B------:R-:W-:Y:S01]  /*45f0*/  @!P4 FMUL R43, R43, 0.5 ;  /* 0x3f0000002b2bc820 */ /* 0x000fe20000400000 */
[----:B------:R-:W-:-:S02]  /*4600*/  LOP3.LUT R44, R44, R47, RZ, 0xfc, !PT ;  /* 0x0000002f2c2c7212 */ /* 0x000fc400078efcff */
[----:B------:R-:W-:Y:S02]  /*4610*/  LOP3.LUT R17, R17, R48, RZ, 0xfc, !PT ;  /* 0x0000003011117212 */ /* 0x000fe400078efcff */
[----:B------:R-:W-:Y:S01]  /*4620*/  LOP3.LUT R12, R19, R12, RZ, 0xfc, !PT ;  /* 0x0000000c130c7212 */ /* 0x000fe200078efcff */
[----:B------:R-:W1:Y:S01]  /*4630*/  MUFU.EX2 R43, R43 ;  /* 0x0000002b002b7308 */ /* 0x000e620000000800 */
[----:B------:R-:W-:Y:S02]  /*4640*/  LOP3.LUT R55, R20, R55, RZ, 0xfc, !PT ;  /* 0x0000003714377212 */ /* 0x000fe400078efcff */
[-C--:B------:R-:W-:Y:S02]  /*4650*/  SHF.R.U32.HI R11, RZ, R0.reuse, R11 ;  /* 0x00000000ff0b7219 */ /* 0x080fe4000001160b */
[----:B------:R-:W-:Y:S02]  /*4660*/  SHF.R.U32.HI R21, RZ, R0, R21 ;  /* 0x00000000ff157219 */ /* 0x000fe40000011615 */
[----:B------:R-:W-:-:S02]  /*4670*/  SEL R18, R36, R13, P1 ;  /* 0x0000000d24127207 */ /* 0x000fc40000800000 */
[----:B------:R-:W-:Y:S02]  /*4680*/  SEL R20, R17, R44, P1 ;  /* 0x0000002c11147207 */ /* 0x000fe40000800000 */
[----:B------:R-:W-:Y:S02]  /*4690*/  SEL R22, R55, R12, P1 ;  /* 0x0000000c37167207 */ /* 0x000fe40000800000 */
[----:B------:R-:W-:Y:S02]  /*46a0*/  SEL R13, R13, R36, P1 ;  /* 0x000000240d0d7207 */ /* 0x000fe40000800000 */
[----:B------:R-:W-:Y:S02]  /*46b0*/  SEL R17, R44, R17, P1 ;  /* 0x000000112c117207 */ /* 0x000fe40000800000 */
[----:B------:R-:W-:Y:S01]  /*46c0*/  SEL R55, R12, R55, P1 ;  /* 0x000000370c377207 */ /* 0x000fe20000800000 */
[----:B-1----:R-:W-:Y:S01]  /*46d0*/  @!P4 FMUL R43, R43, R43 ;  /* 0x0000002b2b2bc220 */ /* 0x002fe20000400000 */
[----:B------:R-:W-:-:S02]  /*46e0*/  LOP3.LUT R11, R11, 0xf, RZ, 0xc0, !PT ;  /* 0x0000000f0b0b7812 */ /* 0x000fc400078ec0ff */
[----:B------:R-:W-:Y:S01]  /*46f0*/  LOP3.LUT R12, R21, 0xf, RZ, 0xc0, !PT ;  /* 0x0000000f150c7812 */ /* 0x000fe200078ec0ff */
[----:B------:R-:W-:-:S01]  /*4700*/  FFMA R10, R43, R10, R26 ;  /* 0x0000000a2b0a7223 */ /* 0x000fc2000000001a */
[----:B------:R-:W-:Y:S01]  /*4710*/  SHF.L.U32 R19, R5, 0x1f, RZ ;  /* 0x0000001f05137819 */ /* 0x000fe200000006ff */
[----:B------:R-:W-:Y:S01]  /*4720*/  SHFL.IDX PT, R16, R16, R11, 0x1c1f ;  /* 0x001c1f0b10107589 */ /* 0x000fe200000e0000 */
[-C--:B------:R-:W-:Y:S01]  /*4730*/  FMUL R58, R58, R43.reuse ;  /* 0x0000002b3a3a7220 */ /* 0x080fe20000400000 */
[-C--:B------:R-:W-:Y:S01]  /*4740*/  FMUL R59, R59, R43.reuse ;  /* 0x0000002b3b3b7220 */ /* 0x080fe20000400000 */
[----:B------:R1:W2:Y:S01]  /*4750*/  SYNCS.PHASECHK.TRANS64.TRYWAIT P3, [UR6+0x7000], R19 ;  /* 0x00700013ff0075a7 */ /* 0x0002a20008060146 */
[----:B------:R-:W3:Y:S01]  /*4760*/  SHFL.IDX PT, R15, R15, R12, 0x1c1f ;  /* 0x001c1f0c0f0f7589 */ /* 0x000ee200000e0000 */
[-C--:B------:R-:W-:Y:S01]  /*4770*/  FMUL R62, R62, R43.reuse ;  /* 0x0000002b3e3e7220 */ /* 0x080fe20000400000 */
[-C--:B------:R-:W-:Y:S01]  /*4780*/  FMUL R63, R63, R43.reuse ;  /* 0x0000002b3f3f7220 */ /* 0x080fe20000400000 */
[-C--:B------:R-:W-:Y:S01]  /*4790*/  FMUL R66, R66, R43.reuse ;  /* 0x0000002b42427220 */ /* 0x080fe20000400000 */
[----:B------:R-:W-:Y:S01]  /*47a0*/  SHFL.IDX PT, R18, R18, R11, 0x1c1f ;  /* 0x001c1f0b12127589 */ /* 0x000fe200000e0000 */
[-C--:B------:R-:W-:Y:S01]  /*47b0*/  FMUL R67, R67, R43.reuse ;  /* 0x0000002b43437220 */ /* 0x080fe20000400000 */
[-C--:B------:R-:W-:Y:S01]  /*47c0*/  FMUL R70, R70, R43.reuse ;  /* 0x0000002b46467220 */ /* 0x080fe20000400000 */
[-C--:B------:R-:W-:Y:S01]  /*47d0*/  FMUL R71, R71, R43.reuse ;  /* 0x0000002b47477220 */ /* 0x080fe20000400000 */
[----:B------:R-:W4:Y:S01]  /*47e0*/  SHFL.IDX PT, R13, R13, R12, 0x1c1f ;  /* 0x001c1f0c0d0d7589 */ /* 0x000f2200000e0000 */
[-C--:B------:R-:W-:Y:S01]  /*47f0*/  FMUL R74, R74, R43.reuse ;  /* 0x0000002b4a4a7220 */ /* 0x080fe20000400000 */
[-C--:B------:R-:W-:Y:S01]  /*4800*/  FMUL R75, R75, R43.reuse ;  /* 0x0000002b4b4b7220 */ /* 0x080fe20000400000 */
[-C--:B------:R-:W-:Y:S01]  /*4810*/  FMUL R78, R78, R43.reuse ;  /* 0x0000002b4e4e7220 */ /* 0x080fe20000400000 */
[----:B------:R-:W-:Y:S01]  /*4820*/  SHFL.IDX PT, R20, R20, R11, 0x1c1f ;  /* 0x001c1f0b14147589 */ /* 0x000fe200000e0000 */
[-C--:B------:R-:W-:Y:S01]  /*4830*/  FMUL R79, R79, R43.reuse ;  /* 0x0000002b4f4f7220 */ /* 0x080fe20000400000 */
[-C--:B------:R-:W-:Y:S01]  /*4840*/  FMUL R82, R82, R43.reuse ;  /* 0x0000002b52527220 */ /* 0x080fe20000400000 */
[-C--:B------:R-:W-:Y:S01]  /*4850*/  FMUL R83, R83, R43.reuse ;  /* 0x0000002b53537220 */ /* 0x080fe20000400000 */
[----:B------:R-:W5:Y:S01]  /*4860*/  SHFL.IDX PT, R17, R17, R12, 0x1c1f ;  /* 0x001c1f0c11117589 */ /* 0x000f6200000e0000 */
[-C--:B------:R-:W-:Y:S01]  /*4870*/  FMUL R86, R86, R43.reuse ;  /* 0x0000002b56567220 */ /* 0x080fe20000400000 */
[----:B------:R-:W-:-:S02]  /*4880*/  FMUL R87, R87, R43 ;  /* 0x0000002b57577220 */ /* 0x000fc40000400000 */
[----:B------:R-:W-:Y:S04]  /*4890*/  SHFL.IDX PT, R22, R22, R11, 0x1c1f ;  /* 0x001c1f0b16167589 */ /* 0x000fe800000e0000 */
[----:B------:R-:W1:Y:S01]  /*48a0*/  SHFL.IDX PT, R55, R55, R12, 0x1c1f ;  /* 0x001c1f0c37377589 */ /* 0x000e6200000e0000 */
[CCC-:B---3--:R-:W-:Y:S02]  /*48b0*/  PRMT R24, R16.reuse, R7.reuse, R15.reuse ;  /* 0x0000000710187216 */ /* 0x1c8fe4000000000f */
[-C--:B------:R-:W-:Y:S02]  /*48c0*/  PRMT R25, R16, R8.reuse, R15 ;  /* 0x0000000810197216 */ /* 0x080fe4000000000f */
[C-C-:B----4-:R-:W-:Y:S02]  /*48d0*/  PRMT R26, R18.reuse, R7, R13.reuse ;  /* 0x00000007121a7216 */ /* 0x150fe4000000000d */
[----:B------:R-:W-:-:S02]  /*48e0*/  PRMT R27, R18, R8, R13 ;  /* 0x00000008121b7216 */ /* 0x000fc4000000000d */
[CCC-:B-----5:R-:W-:Y:S02]  /*48f0*/  PRMT R40, R20.reuse, R7.reuse, R17.reuse ;  /* 0x0000000714287216 */ /* 0x1e0fe40000000011 */
[-C--:B------:R-:W-:Y:S02]  /*4900*/  PRMT R41, R20, R8.reuse, R17 ;  /* 0x0000000814297216 */ /* 0x080fe40000000011 */
[C-C-:B-1----:R-:W-:Y:S02]  /*4910*/  PRMT R42, R22.reuse, R7, R55.reuse ;  /* 0x00000007162a7216 */ /* 0x142fe40000000037 */
[----:B------:R-:W-:Y:S01]  /*4920*/  PRMT R43, R22, R8, R55 ;  /* 0x00000008162b7216 */ /* 0x000fe20000000037 */
[----:B--2---:R-:W-:Y:S06]  /*4930*/  @!P0 BRA `(.L_x_27) ;  /* 0x0000000000048947 */ /* 0x004fec0003800000 */
[----:B------:R-:W-:Y:S01]  /*4940*/  BPT.TRAP 0x1 ;  /* 0x000000040000795c */ /* 0x000fe20000300000 */
.L_x_27:
[----:B------:R-:W-:Y:S05]  /*4950*/  @P3 BRA `(.L_x_28) ;  /* 0x0000000000083947 */ /* 0x000fea0003800000 */
[----:B------:R-:W1:Y:S02]  /*4960*/  SYNCS.PHASECHK.TRANS64.TRYWAIT P3, [UR6+0x7000], R19 ;  /* 0x00700013ff0075a7 */ /* 0x000e640008060146 */
[----:B-1----:R-:W-:Y:S05]  /*4970*/  @!P3 BRA `(.L_x_29) ;  /* 0x0000004800c4b947 */ /* 0x002fea0003800000 */
.L_x_28:
[----:B------:R-:W-:Y:S01]  /*4980*/  ULEA UR6, UR14, UR12, 0x8 ;  /* 0x0000000c0e067291 */ /* 0x000fe2000f8e403f */
[----:B------:R-:W-:Y:S01]  /*4990*/  WARPGROUP.ARRIVE ;  /* 0x00000000000079c5 */ /* 0x000fe20000000000 */
[----:B------:R-:W-:-:S07]  /*49a0*/  UMOV UR7, 0x80000020 ;  /* 0x8000002000077882 */ /* 0x000fce0000000000 */
[----:B------:R-:W-:Y:S01]  /*49b0*/  QGMMA.64x64x32.F32.E4M3.E4M3 R56, R24, gdesc[UR4], R56, gsb0 ;  /* 0x00e0000418387df3 */ /* 0x000fe20008000838 */
        /* <DEDUP_REMOVED lines=8> */
.L_x_30:
[----:B------:R-:W-:-:S04]  /*4a40*/  ULEA UR6, UR13, UR37, 0x3 ;  /* 0x000000250d067291 */ /* 0x000fc8000f8e183f */
[----:B------:R-:W-:-:S04]  /*4a50*/  UIADD3 UR6, UR6, 0x7028, URZ ;  /* 0x0000702806067890 */ /* 0x000fc8000fffe03f */
[----:B------:R-:W-:-:S09]  /*4a60*/  UPRMT UR6, URZ, 0x654, UR6 ;  /* 0x000006543f067896 */ /* 0x000fd20008000006 */
[----:B------:R-:W-:Y:S01]  /*4a70*/  SYNCS.ARRIVE.TRANS64.RED.A1T0 RZ, [UR6], RZ ;  /* 0x000000ffffff79a7 */ /* 0x000fe20008100406 */
[----:B------:R-:W-:Y:S05]  /*4a80*/  @P2 BRA `(.L_x_31) ;  /* 0x0000000000042947 */ /* 0x000fea0003800000 */
[----:B------:R-:W-:Y:S01]  /*4a90*/  BPT.TRAP 0x1 ;  /* 0x000000040000795c */ /* 0x000fe20000300000 */
.L_x_31:
[----:B------:R-:W-:-:S04]  /*4aa0*/  UIADD3 UR13, UR13, 0x1, URZ ;  /* 0x000000010d0d7890 */ /* 0x000fc8000fffe03f */
[----:B------:R-:W-:-:S04]  /*4ab0*/  UISETP.NE.AND UP0, UPT, UR13, 0x5, UPT ;  /* 0x000000050d00788c */ /* 0x000fc8000bf05270 */
[----:B------:R-:W-:Y:S01]  /*4ac0*/  USEL UR13, UR13, URZ, UP0 ;  /* 0x0000003f0d0d7287 */ /* 0x000fe20008000000 */
[----:B------:R-:W-:Y:S11]  /*4ad0*/  @!P0 BRA `(.L_x_32) ;  /* 0x0000000000048947 */ /* 0x000ff60003800000 */
[----:B------:R-:W-:Y:S01]  /*4ae0*/  BPT.TRAP 0x1 ;  /* 0x000000040000795c */ /* 0x000fe20000300000 */
.L_x_32:
[----:B------:R-:W-:-:S04]  /*4af0*/  ULEA UR6, UR13, UR37, 0x3 ;  /* 0x000000250d067291 */ /* 0x000fc8000f8e183f */
[----:B------:R-:W-:-:S04]  /*4b00*/  UIADD3 UR6, UR6, 0x7028, URZ ;  /* 0x0000702806067890 */ /* 0x000fc8000fffe03f */
[----:B------:R-:W-:-:S09]  /*4b10*/  UPRMT UR6, URZ, 0x654, UR6 ;  /* 0x000006543f067896 */ /* 0x000fd20008000006 */
[----:B------:R-:W-:Y:S01]  /*4b20*/  SYNCS.ARRIVE.TRANS64.RED.A1T0 RZ, [UR6], RZ ;  /* 0x000000ffffff79a7 */ /* 0x000fe20008100406 */
[----:B------:R-:W-:Y:S05]  /*4b30*/  @P2 BRA `(.L_x_33) ;  /* 0x0000000000042947 */ /* 0x000fea0003800000 */
[----:B------:R-:W-:Y:S01]  /*4b40*/  BPT.TRAP 0x1 ;  /* 0x000000040000795c */ /* 0x000fe20000300000 */
.L_x_33:
[----:B------:R-:W-:Y:S01]  /*4b50*/  UIADD3 UR14, UR14, 0x1, URZ ;  /* 0x000000010e0e7890 */ /* 0x000fe2000fffe03f */
[C---:B------:R-:W-:Y:S01]  /*4b60*/  ISETP.GT.AND P3, PT, R3.reuse, 0x2, PT ;  /* 0x000000020300780c */ /* 0x040fe20003f64270 */
[----:B------:R-:W-:Y:S01]  /*4b70*/  UIADD3 UR13, UR13, 0x1, URZ ;  /* 0x000000010d0d7890 */ /* 0x000fe2000fffe03f */
[----:B------:R-:W-:Y:S01]  /*4b80*/  VIADD R3, R3, 0xffffffff ;  /* 0xffffffff03037836 */ /* 0x000fe20000000000 */
[----:B------:R-:W-:Y:S01]  /*4b90*/  UISETP.NE.AND UP2, UPT, UR14, 0x5, UPT ;  /* 0x000000050e00788c */ /* 0x000fe2000bf45270 */
[----:B------:R-:W-:Y:S01]  /*4ba0*/  VIADD R2, R2, 0x40 ;  /* 0x0000004002027836 */ /* 0x000fe20000000000 */
[----:B------:R-:W-:Y:S01]  /*4bb0*/  UISETP.NE.AND UP0, UPT, UR13, 0x5, UPT ;  /* 0x000000050d00788c */ /* 0x000fe2000bf05270 */
[----:B------:R-:W-:Y:S01]  /*4bc0*/  IMAD.MOV.U32 R13, RZ, RZ, R4 ;  /* 0x000000ffff0d7224 */ /* 0x000fe200078e0004 */
[----:B------:R-:W-:Y:S01]  /*4bd0*/  USEL UR6, URZ, 0x1, UP2 ;  /* 0x000000013f067887 */ /* 0x000fe20009000000 */
[----:B------:R-:W-:Y:S01]  /*4be0*/  IMAD.MOV.U32 R15, RZ, RZ, R6 ;  /* 0x000000ffff0f7224 */ /* 0x000fe200078e0006 */
[----:B------:R-:W-:-:S02]  /*4bf0*/  USEL UR13, UR13, URZ, UP0 ;  /* 0x0000003f0d0d7287 */ /* 0x000fc40008000000 */
[----:B------:R-:W-:Y:S02]  /*4c00*/  USEL UR14, UR14, URZ, UP2 ;  /* 0x0000003f0e0e7287 */ /* 0x000fe40009000000 */
[----:B------:R-:W-:Y:S01]  /*4c10*/  LOP3.LUT R5, R5, UR6, RZ, 0x3c, !PT ;  /* 0x0000000605057c12 */ /* 0x000fe2000f8e3cff */
[----:B------:R-:W-:Y:S09]  /*4c20*/  @P3 BRA `(.L_x_34) ;  /* 0xffffffe000743947 */ /* 0x000ff2000383ffff */
.L_x_23:
[----:B------:R-:W-:-:S13]  /*4c30*/  ISETP.GE.AND P3, PT, R3, 0x1, PT ;  /* 0x000000010300780c */ /* 0x000fda0003f66270 */
[----:B------:R-:W-:Y:S05]  /*4c40*/  @!P3 BRA `(.L_x_35) ;  /* 0x0000002000a8b947 */ /* 0x000fea0003800000 */
[----:B------:R-:W-:Y:S01]  /*4c50*/  IMAD.MOV.U32 R17, RZ, RZ, R4 ;  /* 0x000000ffff117224 */ /* 0x000fe200078e0004 */
[----:B------:R-:W-:Y:S01]  /*4c60*/  ULDC UR16, c[0x0][0x28c] ;  /* 0x0000a30000107ab9 */ /* 0x000fe20000000800 */
[----:B------:R-:W-:Y:S01]  /*4c70*/  IMAD.MOV.U32 R18, RZ, RZ, R6 ;  /* 0x000000ffff127224 */ /* 0x000fe200078e0006 */
[----:B------:R-:W-:-:S06]  /*4c80*/  ULDC UR17, c[0x0][0x604] ;  /* 0x0001810000117ab9 */ /* 0x000fcc0000000800 */
.L_x_46:
[----:B-1----:R-:W-:Y:S05]  /*4c90*/  @!P0 BRA `(.L_x_36) ;  /* 0x0000000000048947 */ /* 0x002fea0003800000 */
[----:B------:R-:W-:Y:S01]  /*4ca0*/  BPT.TRAP 0x1 ;  /* 0x000000040000795c */ /* 0x000fe20000300000 */
.L_x_36:
[----:B------:R-:W-:Y:S01]  /*4cb0*/  ULEA UR6, UR14, UR37, 0x3 ;  /* 0x000000250e067291 */ /* 0x000fe2000f8e183f */
[----:B------:R-:W-:-:S08]  /*4cc0*/  SHF.L.U32 R0, R5, 0x1f, RZ ;  /* 0x0000001f05007819 */ /* 0x000fd000000006ff */
[----:B------:R-:W2:Y:S02]  /*4cd0*/  SYNCS.PHASECHK.TRANS64.TRYWAIT P3, [UR6+0x7000], R0 ;  /* 0x00700000ff0075a7 */ /* 0x000ea40008060146 */
[----:B--2---:R-:W-:Y:S05]  /*4ce0*/  @!P3 BRA `(.L_x_37) ;  /* 0x000000480000b947 */ /* 0x004fea0003800000 */
.L_x_105:
        /* <DEDUP_REMOVED lines=10> */
[----:B--2---:R-:W-:Y:S01]  /*4d90*/  LOP3.LUT R0, R5, UR6, RZ, 0x3c, !PT ;  /* 0x0000000605007c12 */ /* 0x004fe2000f8e3cff */
[----:B------:R-:W-:Y:S02]  /*4da0*/  WARPGROUP.DEPBAR.LE gsb0, 0x0 ;  /* 0x00008000000079c5 */ /* 0x000fe40000010000 */
[----:B------:R-:W-:-:S06]  /*4db0*/  WARPGROUP.ARRIVE ;  /* 0x00000000000079c5 */ /* 0x000fcc0000000000 */
[----:B------:R-:W-:Y:S03]  /*4dc0*/  QGMMA.64x64x32.F32.E4M3.E4M3 R24, gdesc[UR8], R24, gsb0 ;  /* 0x00e00000081879f3 */ /* 0x000fe60008000818 */
[----:B------:R-:W-:Y:S02]  /*4dd0*/  WARPGROUP.DEPBAR.LE gsb0, 0x0 ;  /* 0x00008000000079c5 */ /* 0x000fe40000010000 */
[----:B------:R-:W-:Y:S05]  /*4de0*/  @!P0 BRA `(.L_x_38) ;  /* 0x0000000000048947 */ /* 0x000fea0003800000 */
[----:B------:R-:W-:Y:S01]  /*4df0*/  BPT.TRAP 0x1 ;  /* 0x000000040000795c */ /* 0x000fe20000300000 */
.L_x_38:
[C---:B------:R-:W-:Y:S01]  /*4e00*/  VIADD R4, R2.reuse, 0x1 ;  /* 0x0000000102047836 */ /* 0x040fe20000000000 */
[C---:B------:R-:W-:Y:S01]  /*4e10*/  ISETP.GE.AND P6, PT, R2.reuse, UR16, PT ;  /* 0x0000001002007c0c */ /* 0x040fe2000bfc6270 */
[C---:B------:R-:W-:Y:S01]  /*4e20*/  VIADD R5, R2.reuse, 0x8 ;  /* 0x0000000802057836 */ /* 0x040fe20000000000 */
[----:B------:R-:W-:Y:S01]  /*4e30*/  P2R R20, PR, RZ, 0x4 ;  /* 0x00000004ff147803 */ /* 0x000fe20000000000 */
[----:B------:R-:W-:Y:S01]  /*4e40*/  VIADD R6, R2, 0x9 ;  /* 0x0000000902067836 */ /* 0x000fe20000000000 */
[----:B------:R-:W-:Y:S01]  /*4e50*/  ISETP.GE.AND P4, PT, R4, UR16, PT ;  /* 0x0000001004007c0c */ /* 0x000fe2000bf86270 */
[C---:B------:R-:W-:Y:S01]  /*4e60*/  VIADD R4, R2.reuse, 0x10 ;  /* 0x0000001002047836 */ /* 0x040fe20000000000 */
[----:B------:R-:W-:Y:S01]  /*4e70*/  ISETP.GE.AND P5, PT, R5, UR16, PT ;  /* 0x0000001005007c0c */ /* 0x000fe2000bfa6270 */
[----:B------:R-:W-:Y:S01]  /*4e80*/  VIADD R21, R2, 0x20 ;  /* 0x0000002002157836 */ /* 0x000fe20000000000 */
[----:B------:R-:W-:Y:S01]  /*4e90*/  FSEL R5, R26, -INF , !P6 ;  /* 0xff8000001a057808 */ /* 0x000fe20007000000 */
[----:B-1----:R-:W-:Y:S01]  /*4ea0*/  VIADD R14, R2, 0x28 ;  /* 0x00000028020e7836 */ /* 0x002fe20000000000 */
[----:B------:R-:W-:Y:S01]  /*4eb0*/  FSEL R24, R24, -INF , !P6 ;  /* 0xff80000018187808 */ /* 0x000fe20007000000 */
[----:B------:R-:W-:Y:S01]  /*4ec0*/  VIADD R22, R2, 0x31 ;  /* 0x0000003102167836 */ /* 0x000fe20000000000 */
[----:B------:R-:W-:Y:S01]  /*4ed0*/  ISETP.GE.AND P6, PT, R4, UR16, PT ;  /* 0x0000001004007c0c */ /* 0x000fe2000bfc6270 */
[C---:B------:R-:W-:Y:S01]  /*4ee0*/  VIADD R23, R2.reuse, 0x38 ;  /* 0x0000003802177836 */ /* 0x040fe20000000000 */
[----:B------:R-:W-:Y:S01]  /*4ef0*/  FSEL R27, R27, -INF , !P4 ;  /* 0xff8000001b1b7808 */ /* 0x000fe20006000000 */
[----:B------:R-:W-:Y:S01]  /*4f00*/  VIADD R26, R2, 0x39 ;  /* 0x00000039021a7836 */ /* 0x000fe20000000000 */
[----:B------:R-:W-:Y:S01]  /*4f10*/  FMNMX R4, R5, R18, !PT ;  /* 0x0000001205047209 */ /* 0x000fe20007800000 */
[----:B------:R-:W-:Y:S01]  /*4f20*/  ULEA UR6, UR14, UR37, 0x3 ;  /* 0x000000250e067291 */ /* 0x000fe2000f8e183f */
[----:B------:R-:W-:Y:S01]  /*4f30*/  ISETP.GE.AND P3, PT, R6, UR16, PT ;  /* 0x0000001006007c0c */ /* 0x000fe2000bf66270 */
[----:B------:R-:W-:Y:S01]  /*4f40*/  VIADD R6, R2, 0x11 ;  /* 0x0000001102067836 */ /* 0x000fe20000000000 */
[----:B------:R-:W-:-:S02]  /*4f50*/  FSEL R30, R30, -INF , !P5 ;  /* 0xff8000001e1e7808 */ /* 0x000fc40006800000 */
[----:B------:R-:W-:Y:S02]  /*4f60*/  FMNMX R13, R27, R4, !PT ;  /* 0x000000041b0d7209 */ /* 0x000fe40007800000 */
[----:B------:R-:W-:Y:S02]  /*4f70*/  FSEL R25, R25, -INF , !P4 ;  /* 0xff80000019197808 */ /* 0x000fe40006000000 */
[----:B------:R-:W-:Y:S01]  /*4f80*/  ISETP.GE.AND P4, PT, R6, UR16, PT ;  /* 0x0000001006007c0c */ /* 0x000fe2000bf86270 */
[----:B------:R-:W-:Y:S01]  /*4f90*/  VIADD R6, R2, 0x18 ;  /* 0x0000001802067836 */ /* 0x000fe20000000000 */
[----:B------:R-:W-:Y:S02]  /*4fa0*/  FSEL R31, R31, -INF , !P3 ;  /* 0xff8000001f1f7808 */ /* 0x000fe40005800000 */
[----:B------:R-:W-:Y:S02]  /*4fb0*/  FMNMX R4, R30, R13, !PT ;  /* 0x0000000d1e047209 */ /* 0x000fe40007800000 */
        /* <DEDUP_REMOVED lines=8> */
[----:B------:R-:W-:Y:S01]  /*5040*/  ISETP.GE.AND P3, PT, R6, UR16, PT ;  /* 0x0000001006007c0c */ /* 0x000fe2000bf66270 */
[----:B------:R-:W-:Y:S01]  /*5050*/  VIADD R6, R2, 0x21 ;  /* 0x0000002102067836 */ /* 0x000fe20000000000 */
[----:B------:R-:W-:Y:S02]  /*5060*/  FSEL R38, R38, -INF , !P5 ;  /* 0xff80000026267808 */ /* 0x000fe40006800000 */
[----:B------:R-:W-:Y:S02]  /*5070*/  FMNMX R13, R35, R4, !PT ;  /* 0x00000004230d7209 */ /* 0x000fe40007800000 */
[----:B------:R-:W-:Y:S02]  /*5080*/  ISETP.GE.AND P2, PT, R21, UR16, PT ;  /* 0x0000001015007c0c */ /* 0x000fe4000bf46270 */
[----:B------:R-:W-:Y:S02]  /*5090*/  FSEL R39, R39, -INF , !P3 ;  /* 0xff80000027277808 */ /* 0x000fe40005800000 */
[----:B------:R-:W-:-:S02]  /*50a0*/  FMNMX R4, R38, R13, !PT ;  /* 0x0000000d26047209 */ /* 0x000fc40007800000 */
[----:B------:R-:W-:Y:S02]  /*50b0*/  P2R R16, PR, RZ, 0x2 ;  /* 0x00000002ff107803 */ /* 0x000fe40000000000 */
[----:B------:R-:W-:Y:S01]  /*50c0*/  ISETP.GE.AND P1, PT, R6, UR16, PT ;  /* 0x0000001006007c0c */ /* 0x000fe2000bf26270 */
[----:B------:R-:W-:Y:S01]  /*50d0*/  VIADD R6, R2, 0x29 ;  /* 0x0000002902067836 */ /* 0x000fe20000000000 */
[----:B------:R-:W-:Y:S02]  /*50e0*/  FSEL R42, R42, -INF , !P2 ;  /* 0xff8000002a2a7808 */ /* 0x000fe40005000000 */
[----:B------:R-:W-:Y:S02]  /*50f0*/  FMNMX R13, R39, R4, !PT ;  /* 0x00000004270d7209 */ /* 0x000fe40007800000 */
[----:B------:R-:W-:Y:S02]  /*5100*/  P2R R19, PR, RZ, 0x1 ;  /* 0x00000001ff137803 */ /* 0x000fe40000000000 */
[----:B------:R-:W-:-:S02]  /*5110*/  ISETP.GE.AND P0, PT, R14, UR16, PT ;  /* 0x000000100e007c0c */ /* 0x000fc4000bf06270 */
[----:B------:R-:W-:Y:S02]  /*5120*/  FSEL R43, R43, -INF , !P1 ;  /* 0xff8000002b2b7808 */ /* 0x000fe40004800000 */
[----:B------:R-:W-:Y:S02]  /*5130*/  FMNMX R4, R42, R13, !PT ;  /* 0x0000000d2a047209 */ /* 0x000fe40007800000 */
[----:B------:R-:W-:Y:S01]  /*5140*/  ISETP.GE.AND P2, PT, R6, UR16, PT ;  /* 0x0000001006007c0c */ /* 0x000fe2000bf46270 */
[----:B------:R-:W-:Y:S01]  /*5150*/  VIADD R6, R2, 0x30 ;  /* 0x0000003002067836 */ /* 0x000fe20000000000 */
[----:B------:R-:W-:Y:S02]  /*5160*/  FSEL R46, R46, -INF , !P0 ;  /* 0xff8000002e2e7808 */ /* 0x000fe40004000000 */
[----:B------:R-:W-:Y:S02]  /*5170*/  FMNMX R13, R43, R4, !PT ;  /* 0x000000042b0d7209 */ /* 0x000fe40007800000 */
[----:B------:R-:W-:-:S02]  /*5180*/  FSEL R37, R37, -INF , !P3 ;  /* 0xff80000025257808 */ /* 0x000fc40005800000 */
[----:B------:R-:W-:Y:S02]  /*5190*/  FSEL R47, R47, -INF , !P2 ;  /* 0xff8000002f2f7808 */ /* 0x000fe40005000000 */
[----:B------:R-:W-:Y:S02]  /*51a0*/  FMNMX R4, R46, R13, !PT ;  /* 0x0000000d2e047209 */ /* 0x000fe40007800000 */
[----:B------:R-:W-:Y:S02]  /*51b0*/  ISETP.GE.AND P3, PT, R6, UR16, PT ;  /* 0x0000001006007c0c */ /* 0x000fe4000bf66270 */
[----:B------:R-:W-:Y:S02]  /*51c0*/  FSEL R33, R33, -INF , !P4 ;  /* 0xff80000021217808 */ /* 0x000fe40006000000 */
[----:B------:R-:W-:Y:S02]  /*51d0*/  FSEL R50, R50, -INF , !P3 ;  /* 0xff80000032327808 */ /* 0x000fe40005800000 */
[----:B------:R-:W-:-:S02]  /*51e0*/  FMNMX R13, R47, R4, !PT ;  /* 0x000000042f0d7209 */ /* 0x000fc40007800000 */
[----:B------:R-:W-:Y:S02]  /*51f0*/  ISETP.GE.AND P4, PT, R22, UR16, PT ;  /* 0x0000001016007c0c */ /* 0x000fe4000bf86270 */
[----:B------:R-:W-:Y:S02]  /*5200*/  FSEL R36, R36, -INF , !P5 ;  /* 0xff80000024247808 */ /* 0x000fe40006800000 */
[----:B------:R-:W-:Y:S02]  /*5210*/  FSEL R51, R51, -INF , !P4 ;  /* 0xff80000033337808 */ /* 0x000fe40006000000 */
[----:B------:R-:W-:Y:S02]  /*5220*/  FMNMX R4, R50, R13, !PT ;  /* 0x0000000d32047209 */ /* 0x000fe40007800000 */
[----:B------:R-:W-:Y:S02]  /*5230*/  ISETP.GE.AND P5, PT, R23, UR16, PT ;  /* 0x0000001017007c0c */ /* 0x000fe4000bfa6270 */
[----:B------:R-:W-:-:S02]  /*5240*/  FSEL R32, R32, -INF , !P6 ;  /* 0xff80000020207808 */ /* 0x000fc40007000000 */
[----:B------:R-:W-:Y:S02]  /*5250*/  FSEL R54, R54, -INF , !P5 ;  /* 0xff80000036367808 */ /* 0x000fe40006800000 */
[----:B------:R-:W-:Y:S02]  /*5260*/  FMNMX R13, R51, R4, !PT ;  /* 0x00000004330d7209 */ /* 0x000fe40007800000 */
[----:B------:R-:W-:Y:S02]  /*5270*/  ISETP.GE.AND P6, PT, R26, UR16, PT ;  /* 0x000000101a007c0c */ /* 0x000fe4000bfc6270 */
[----:B------:R-:W-:Y:S02]  /*5280*/  FMNMX R4, R54, R13, !PT ;  /* 0x0000000d36047209 */ /* 0x000fe40007800000 */
[----:B------:R-:W-:Y:S02]  /*5290*/  FSEL R55, R55, -INF , !P6 ;  /* 0xff80000037377808 */ /* 0x000fe40007000000 */
[----:B------:R-:W-:-:S02]  /*52a0*/  P2R R14, PR, RZ, 0x1 ;  /* 0x00000001ff0e7803 */ /* 0x000fc40000000000 */
[----:B------:R-:W-:Y:S02]  /*52b0*/  FMNMX R4, R55, R4, !PT ;  /* 0x0000000437047209 */ /* 0x000fe40007800000 */
[----:B------:R-:W-:Y:S02]  /*52c0*/  FSEL R45, R45, -INF , !P2 ;  /* 0xff8000002d2d7808 */ /* 0x000fe40005000000 */
[----:B------:R-:W-:Y:S01]  /*52d0*/  ISETP.NE.AND P2, PT, R20, RZ, PT ;  /* 0x000000ff1400720c */ /* 0x000fe20003f45270 */
[----:B------:R-:W1:Y:S01]  /*52e0*/  SHFL.BFLY PT, R13, R4, 0x1, 0x1f ;  /* 0x0c201f00040d7f89 */ /* 0x000e6200000e0000 */
[----:B------:R-:W-:Y:S02]  /*52f0*/  P2R R15, PR, RZ, 0x2 ;  /* 0x00000002ff0f7803 */ /* 0x000fe40000000000 */
[----:B------:R-:W-:Y:S02]  /*5300*/  ISETP.GE.AND P1, PT, R21, UR16, PT ;  /* 0x0000001015007c0c */ /* 0x000fe4000bf26270 */
[----:B------:R-:W-:-:S02]  /*5310*/  FSEL R53, R53, -INF , !P6 ;  /* 0xff80000035357808 */ /* 0x000fc40007000000 */
[----:B------:R-:W-:Y:S02]  /*5320*/  FSEL R40, R40, -INF , !P1 ;  /* 0xff80000028287808 */ /* 0x000fe40004800000 */
[----:B------:R-:W-:Y:S02]  /*5330*/  FSEL R48, R48, -INF , !P3 ;  /* 0xff80000030307808 */ /* 0x000fe40005800000 */
[----:B------:R-:W-:Y:S02]  /*5340*/  FSEL R52, R52, -INF , !P5 ;  /* 0xff80000034347808 */ /* 0x000fe40006800000 */
[----:B------:R-:W-:Y:S02]  /*5350*/  ISETP.NE.AND P1, PT, R15, RZ, PT ;  /* 0x000000ff0f00720c */ /* 0x000fe40003f25270 */
[----:B------:R-:W-:Y:S02]  /*5360*/  FSEL R49, R49, -INF , !P4 ;  /* 0xff80000031317808 */ /* 0x000fe40006000000 */
[----:B------:R-:W-:-:S02]  /*5370*/  FSEL R41, R41, -INF , !P1 ;  /* 0xff80000029297808 */ /* 0x000fc40004800000 */
[----:B------:R-:W-:Y:S02]  /*5380*/  ISETP.NE.AND P1, PT, R16, RZ, PT ;  /* 0x000000ff1000720c */ /* 0x000fe40003f25270 */
[----:B-1----:R-:W-:Y:S02]  /*5390*/  FMNMX R13, R4, R13, !PT ;  /* 0x0000000d040d7209 */ /* 0x002fe40007800000 */
[----:B------:R-:W-:-:S03]  /*53a0*/  FMNMX R4, R24, R17, !PT ;  /* 0x0000001118047209 */ /* 0x000fc60007800000 */
[----:B------:R-:W1:Y:S02]  /*53b0*/  SHFL.BFLY PT, R6, R13, 0x2, 0x1f ;  /* 0x0c401f000d067f89 */ /* 0x000e6400000e0000 */
[----:B-1----:R-:W-:-:S04]  /*53c0*/  FMNMX R6, R13, R6, !PT ;  /* 0x000000060d067209 */ /* 0x002fc80007800000 */
[----:B------:R-:W-:-:S04]  /*53d0*/  FSETP.NEU.AND P0, PT, R6, -INF , PT ;  /* 0xff8000000600780b */ /* 0x000fc80003f0d000 */
[----:B------:R-:W-:Y:S02]  /*53e0*/  FSEL R89, R6, RZ, P0 ;  /* 0x000000ff06597208 */ /* 0x000fe40000000000 */
[----:B------:R-:W-:-:S03]  /*53f0*/  ISETP.NE.AND P0, PT, R14, RZ, PT ;  /* 0x000000ff0e00720c */ /* 0x000fc60003f05270 */
[C---:B------:R-:W-:Y:S01]  /*5400*/  FMUL R20, R89.reuse, UR17 ;  /* 0x0000001159147c20 */ /* 0x040fe20008400000 */
[----:B------:R-:W-:Y:S01]  /*5410*/  FSEL R44, R44, -INF , !P0 ;  /* 0xff8000002c2c7808 */ /* 0x000fe20004000000 */
[----:B------:R-:W-:-:S01]  /*5420*/  FADD R89, -R89, R18 ;  /* 0x0000001259597221 */ /* 0x000fc20000000100 */
[----:B------:R-:W-:Y:S01]  /*5430*/  ISETP.NE.AND P0, PT, R19, RZ, PT ;  /* 0x000000ff1300720c */ /* 0x000fe20003f05270 */
[----:B------:R-:W-:-:S01]  /*5440*/  FFMA R14, R5, UR17, -R20 ;  /* 0x00000011050e7c23 */ /* 0x000fc20008000814 */
[----:B------:R-:W-:Y:S01]  /*5450*/  FMNMX R5, R25, R4, !PT ;  /* 0x0000000419057209 */ /* 0x000fe20007800000 */
[----:B------:R-:W-:-:S01]  /*5460*/  FFMA R31, R31, UR17, -R20 ;  /* 0x000000111f1f7c23 */ /* 0x000fc20008000814 */
[--C-:B------:R-:W-:Y:S01]  /*5470*/  FFMA R30, R30, UR17, -R20.reuse ;  /* 0x000000111e1e7c23 */ /* 0x100fe20008000814 */
[----:B------:R-:W-:-:S01]  /*5480*/  FFMA R27, R27, UR17, -R20 ;  /* 0x000000111b1b7c23 */ /* 0x000fc20008000814 */
[----:B------:R-:W-:Y:S01]  /*5490*/  FMNMX R4, R28, R5, !PT ;  /* 0x000000051c047209 */ /* 0x000fe20007800000 */
[----:B------:R-:W-:-:S01]  /*54a0*/  FFMA R16, R39, UR17, -R20 ;  /* 0x0000001127107c23 */ /* 0x000fc20008000814 */
[----:B------:R-:W-:Y:S01]  /*54b0*/  FSETP.GEU.AND P6, PT, R31, -126, PT ;  /* 0xc2fc00001f00780b */ /* 0x000fe20003fce000 */
        /* <DEDUP_REMOVED lines=12> */
[----:B------:R-:W-:Y:S01]  /*5580*/  @!P6 FMUL R31, R31, 0.5 ;  /* 0x3f0000001f1fe820 */ /* 0x000fe20000400000 */
[----:B------:R-:W-:Y:S01]  /*5590*/  FMNMX R4, R36, R5, !PT ;  /* 0x0000000524047209 */ /* 0x000fe20007800000 */
[----:B------:R-:W-:-:S01]  /*55a0*/  FFMA R50, R50, UR17, -R20 ;  /* 0x0000001132327c23 */ /* 0x000fc20008000814 */
[--C-:B------:R-:W-:Y:S01]  /*55b0*/  FFMA R54, R54, UR17, -R20.reuse ;  /* 0x0000001136367c23 */ /* 0x100fe20008000814 */
[----:B------:R-:W-:Y:S01]  /*55c0*/  @!P3 FMUL R14, R14, 0.5 ;  /* 0x3f0000000e0eb820 */ /* 0x000fe20000400000 */
[----:B------:R-:W-:Y:S01]  /*55d0*/  FMNMX R13, R37, R4, !PT ;  /* 0x00000004250d7209 */ /* 0x000fe20007800000 */
[----:B------:R-:W-:-:S01]  /*55e0*/  FFMA R55, R55, UR17, -R20 ;  /* 0x0000001137377c23 */ /* 0x000fc20008000814 */
[----:B------:R-:W-:Y:S01]  /*55f0*/  FMUL R89, R89, UR17 ;  /* 0x0000001159597c20 */ /* 0x000fe20008400000 */
[----:B------:R-:W-:Y:S01]  /*5600*/  @!P5 FMUL R30, R30, 0.5 ;  /* 0x3f0000001e1ed820 */ /* 0x000fe20000400000 */
[----:B------:R-:W-:Y:S01]  /*5610*/  FMNMX R4, R40, R13, !PT ;  /* 0x0000000d28047209 */ /* 0x000fe20007800000 */
[----:B------:R1:W2:Y:S02]  /*5620*/  MUFU.EX2 R88, R14 ;  /* 0x0000000e00587308 */ /* 0x0002a40000000800 */
[----:B------:R-:W-:Y:S01]  /*5630*/  @!P4 FMUL R27, R27, 0.5 ;  /* 0x3f0000001b1bc820 */ /* 0x000fe20000400000 */
[----:B------:R-:W-:-:S04]  /*5640*/  FMNMX R13, R41, R4, !PT ;  /* 0x00000004290d7209 */ /* 0x000fc80007800000 */
[----:B------:R-:W-:Y:S01]  /*5650*/  FMNMX R4, R44, R13, !PT ;  /* 0x0000000d2c047209 */ /* 0x000fe20007800000 */
[----:B------:R-:W3:Y:S01]  /*5660*/  MUFU.EX2 R90, R30 ;  /* 0x0000001e005a7308 */ /* 0x000ee20000000800 */
[----:B-1----:R-:W-:-:S02]  /*5670*/  FFMA R14, R38, UR17, -R20 ;  /* 0x00000011260e7c23 */ /* 0x002fc40008000814 */
[----:B------:R-:W-:-:S04]  /*5680*/  FMNMX R15, R45, R4, !PT ;  /* 0x000000042d0f7209 */ /* 0x000fc80007800000 */
[----:B------:R-:W-:Y:S01]  /*5690*/  FMNMX R4, R48, R15, !PT ;  /* 0x0000000f30047209 */ /* 0x000fe20007800000 */
[----:B------:R-:W1:Y:S01]  /*56a0*/  MUFU.EX2 R13, R31 ;  /* 0x0000001f000d7308 */ /* 0x000e620000000800 */
[----:B--2---:R-:W-:Y:S01]  /*56b0*/  @!P3 FMUL R88, R88, R88 ;  /* 0x000000585858b220 */ /* 0x004fe20000400000 */
[----:B------:R-:W-:Y:S02]  /*56c0*/  FSETP.GEU.AND P3, PT, R34, -126, PT ;  /* 0xc2fc00002200780b */ /* 0x000fe40003f6e000 */
[----:B------:R-:W-:-:S04]  /*56d0*/  FMNMX R15, R49, R4, !PT ;  /* 0x00000004310f7209 */ /* 0x000fc80007800000 */
[----:B------:R-:W2:Y:S01]  /*56e0*/  MUFU.EX2 R5, R27 ;  /* 0x0000001b00057308 */ /* 0x000ea20000000800 */
[----:B---3--:R-:W-:Y:S01]  /*56f0*/  @!P5 FMUL R90, R90, R90 ;  /* 0x0000005a5a5ad220 */ /* 0x008fe20000400000 */
[----:B------:R-:W-:Y:S02]  /*5700*/  FSETP.GEU.AND P5, PT, R14, -126, PT ;  /* 0xc2fc00000e00780b */ /* 0x000fe40003fae000 */
[----:B------:R-:W-:-:S03]  /*5710*/  FMNMX R4, R52, R15, !PT ;  /* 0x0000000f34047209 */ /* 0x000fc60007800000 */
[----:B------:R-:W-:Y:S01]  /*5720*/  @!P3 FMUL R34, R34, 0.5 ;  /* 0x3f0000002222b820 */ /* 0x000fe20000400000 */
[----:B------:R-:W-:Y:S01]  /*5730*/  FMNMX R4, R53, R4, !PT ;  /* 0x0000000435047209 */ /* 0x000fe20007800000 */
[----:B-1----:R-:W-:Y:S01]  /*5740*/  @!P6 FMUL R13, R13, R13 ;  /* 0x0000000d0d0de220 */ /* 0x002fe20000400000 */
[----:B------:R-:W-:Y:S01]  /*5750*/  FSETP.GEU.AND P6, PT, R16, -126, PT ;  /* 0xc2fc00001000780b */ /* 0x000fe20003fce000 */
[----:B------:R-:W1:Y:S02]  /*5760*/  MUFU.EX2 R38, R34 ;  /* 0x0000002200267308 */ /* 0x000e640000000800 */
[----:B------:R-:W3:Y:S02]  /*5770*/  SHFL.BFLY PT, R19, R4, 0x1, 0x1f ;  /* 0x0c201f0004137f89 */ /* 0x000ee400000e0000 */
[----:B------:R-:W-:Y:S01]  /*5780*/  @!P5 FMUL R14, R14, 0.5 ;  /* 0x3f0000000e0ed820 */ /* 0x000fe20000400000 */
[----:B--2---:R-:W-:Y:S01]  /*5790*/  @!P4 FMUL R5, R5, R5 ;  /* 0x000000050505c220 */ /* 0x004fe20000400000 */
[----:B------:R-:W-:-:S02]  /*57a0*/  FSETP.GEU.AND P4, PT, R35, -126, PT ;  /* 0xc2fc00002300780b */ /* 0x000fc40003f8e000 */
[----:B------:R-:W2:Y:S04]  /*57b0*/  MUFU.EX2 R39, R14 ;  /* 0x0000000e00277308 */ /* 0x000ea80000000800 */
[----:B------:R-:W-:-:S04]  /*57c0*/  @!P6 FMUL R16, R16, 0.5 ;  /* 0x3f0000001010e820 */ /* 0x000fc80000400000 */
[----:B------:R-:W4:Y:S01]  /*57d0*/  MUFU.EX2 R42, R16 ;  /* 0x00000010002a7308 */ /* 0x000f220000000800 */
[----:B-1----:R-:W-:Y:S01]  /*57e0*/  @!P3 FMUL R38, R38, R38 ;  /* 0x000000262626b220 */ /* 0x002fe20000400000 */
[----:B------:R-:W-:Y:S01]  /*57f0*/  FSETP.GEU.AND P3, PT, R21, -126, PT ;  /* 0xc2fc00001500780b */ /* 0x000fe20003f6e000 */
[----:B------:R-:W-:-:S05]  /*5800*/  @!P4 FMUL R35, R35, 0.5 ;  /* 0x3f0000002323c820 */ /* 0x000fca0000400000 */
[----:B------:R-:W1:Y:S01]  /*5810*/  MUFU.EX2 R15, R35 ;  /* 0x00000023000f7308 */ /* 0x000e620000000800 */
[----:B--2---:R-:W-:Y:S01]  /*5820*/  @!P5 FMUL R39, R39, R39 ;  /* 0x000000272727d220 */ /* 0x004fe20000400000 */
[----:B---3--:R-:W-:Y:S02]  /*5830*/  FMNMX R4, R4, R19, !PT ;  /* 0x0000001304047209 */ /* 0x008fe40007800000 */
[----:B------:R-:W-:-:S03]  /*5840*/  FSETP.GEU.AND P5, PT, R46, -126, PT ;  /* 0xc2fc00002e00780b */ /* 0x000fc60003fae000 */
[----:B------:R-:W2:Y:S01]  /*5850*/  SHFL.BFLY PT, R19, R4, 0x2, 0x1f ;  /* 0x0c401f0004137f89 */ /* 0x000ea200000e0000 */
[----:B------:R-:W-:Y:S01]  /*5860*/  @!P3 FMUL R21, R21, 0.5 ;  /* 0x3f0000001515b820 */ /* 0x000fe20000400000 */
[----:B----4-:R-:W-:Y:S01]  /*5870*/  @!P6 FMUL R42, R42, R42 ;  /* 0x0000002a2a2ae220 */ /* 0x010fe20000400000 */
[----:B------:R-:W-:Y:S02]  /*5880*/  FSETP.GEU.AND P6, PT, R23, -126, PT ;  /* 0xc2fc00001700780b */ /* 0x000fe40003fce000 */
[----:B------:R3:W4:Y:S01]  /*5890*/  MUFU.EX2 R43, R21 ;  /* 0x00000015002b7308 */ /* 0x0007220000000800 */
[----:B-1----:R-:W-:Y:S01]  /*58a0*/  @!P4 FMUL R15, R15, R15 ;  /* 0x0000000f0f0fc220 */ /* 0x002fe20000400000 */
[----:B------:R-:W-:-:S03]  /*58b0*/  FSETP.GEU.AND P4, PT, R22, -126, PT ;  /* 0xc2fc00001600780b */ /* 0x000fc60003f8e000 */
[----:B------:R-:W-:Y:S01]  /*58c0*/  @!P5 FMUL R46, R46, 0.5 ;  /* 0x3f0000002e2ed820 */ /* 0x000fe20000400000 */
[----:B---3--:R-:W-:-:S05]  /*58d0*/  FFMA R21, R51, UR17, -R20 ;  /* 0x0000001133157c23 */ /* 0x008fca0008000814 */
[----:B------:R-:W-:Y:S01]  /*58e0*/  @!P6 FMUL R23, R23, 0.5 ;  /* 0x3f0000001717e820 */ /* 0x000fe20000400000 */
[----:B------:R-:W1:Y:S01]  /*58f0*/  MUFU.EX2 R47, R46 ;  /* 0x0000002e002f7308 */ /* 0x000e620000000800 */
[----:B----4-:R-:W-:Y:S01]  /*5900*/  @!P3 FMUL R43, R43, R43 ;  /* 0x0000002b2b2bb220 */ /* 0x010fe20000400000 */
[----:B------:R-:W-:Y:S01]  /*5910*/  FSETP.GEU.AND P3, PT, R50, -126, PT ;  /* 0xc2fc00003200780b */ /* 0x000fe20003f6e000 */
[----:B------:R-:W-:-:S05]  /*5920*/  @!P4 FMUL R22, R22, 0.5 ;  /* 0x3f0000001616c820 */ /* 0x000fca0000400000 */
[----:B------:R-:W3:Y:S01]  /*5930*/  MUFU.EX2 R16, R23 ;  /* 0x0000001700107308 */ /* 0x000ee20000000800 */
[----:B--2---:R-:W-:-:S07]  /*5940*/  FMNMX R4, R4, R19, !PT ;  /* 0x0000001304047209 */ /* 0x004fce0007800000 */
[----:B------:R-:W2:Y:S01]  /*5950*/  MUFU.EX2 R14, R22 ;  /* 0x00000016000e7308 */ /* 0x000ea20000000800 */
[----:B-1----:R-:W-:Y:S01]  /*5960*/  @!P5 FMUL R47, R47, R47 ;  /* 0x0000002f2f2fd220 */ /* 0x002fe20000400000 */
[----:B------:R-:W-:Y:S01]  /*5970*/  FSETP.GEU.AND P5, PT, R54, -126, PT ;  /* 0xc2fc00003600780b */ /* 0x000fe20003fae000 */
[----:B------:R-:W-:-:S05]  /*5980*/  @!P3 FMUL R50, R50, 0.5 ;  /* 0x3f0000003232b820 */ /* 0x000fca0000400000 */
[----:B------:R-:W1:Y:S01]  /*5990*/  MUFU.EX2 R51, R50 ;  /* 0x0000003200337308 */ /* 0x000e620000000800 */
[----:B---3--:R-:W-:Y:S01]  /*59a0*/  @!P6 FMUL R16, R16, R16 ;  /* 0x000000101010e220 */ /* 0x008fe20000400000 */
[----:B------:R-:W-:-:S04]  /*59b0*/  FSETP.NEU.AND P6, PT, R4, -INF , PT ;  /* 0xff8000000400780b */ /* 0x000fc80003fcd000 */
[----:B------:R-:W-:Y:S01]  /*59c0*/  FSEL R20, R4, RZ, P6 ;  /* 0x000000ff04147208 */ /* 0x000fe20003000000 */
[----:B------:R-:W-:Y:S01]  /*59d0*/  @!P5 FMUL R54, R54, 0.5 ;  /* 0x3f0000003636d820 */ /* 0x000fe20000400000 */
[----:B------:R-:W-:Y:S01]  /*59e0*/  FSETP.GEU.AND P6, PT, R55, -126, PT ;  /* 0xc2fc00003700780b */ /* 0x000fe20003fce000 */
[----:B--2---:R-:W-:Y:S01]  /*59f0*/  @!P4 FMUL R14, R14, R14 ;  /* 0x0000000e0e0ec220 */ /* 0x004fe20000400000 */
[----:B------:R-:W-:Y:S01]  /*5a00*/  FSETP.GEU.AND P4, PT, R21, -126, PT ;  /* 0xc2fc00001500780b */ /* 0x000fe20003f8e000 */
[----:B------:R-:W2:Y:S01]  /*5a10*/  MUFU.EX2 R92, R54 ;  /* 0x00000036005c7308 */ /* 0x000ea20000000800 */
[C---:B------:R-:W-:Y:S01]  /*5a20*/  FMUL R19, R20.reuse, UR17 ;  /* 0x0000001114137c20 */ /* 0x040fe20008400000 */
[----:B------:R-:W-:Y:S01]  /*5a30*/  FADD R20, -R20, R17 ;  /* 0x0000001114147221 */ /* 0x000fe20000000100 */
[----:B------:R-:W-:-:S01]  /*5a40*/  FADD R17, R88, R43 ;  /* 0x0000002b58117221 */ /* 0x000fc20000000000 */
[----:B------:R-:W-:Y:S01]  /*5a50*/  FADD R18, R5, R14 ;  /* 0x0000000e05127221 */ /* 0x000fe20000000000 */
[----:B------:R-:W-:-:S01]  /*5a60*/  FFMA R24, R24, UR17, -R19 ;  /* 0x0000001118187c23 */ /* 0x000fc20008000813 */
[--C-:B------:R-:W-:Y:S01]  /*5a70*/  FFMA R28, R28, UR17, -R19.reuse ;  /* 0x000000111c1c7c23 */ /* 0x100fe20008000813 */
[----:B------:R-:W-:-:S01]  /*5a80*/  FFMA R25, R25, UR17, -R19 ;  /* 0x0000001119197c23 */ /* 0x000fc20008000813 */
[--C-:B------:R-:W-:Y:S01]  /*5a90*/  FFMA R29, R29, UR17, -R19.reuse ;  /* 0x000000111d1d7c23 */ /* 0x100fe20008000813 */
[----:B-1----:R-:W-:Y:S01]  /*5aa0*/  @!P3 FMUL R51, R51, R51 ;  /* 0x000000333333b220 */ /* 0x002fe20000400000 */
[----:B------:R-:W-:Y:S01]  /*5ab0*/  @!P6 FMUL R55, R55, 0.5 ;  /* 0x3f0000003737e820 */ /* 0x000fe20000400000 */
[----:B------:R-:W-:Y:S01]  /*5ac0*/  FSETP.GEU.AND P3, PT, R24, -126, PT ;  /* 0xc2fc00001800780b */ /* 0x000fe20003f6e000 */
[----:B------:R-:W-:Y:S01]  /*5ad0*/  @!P4 FMUL R21, R21, 0.5 ;  /* 0x3f0000001515c820 */ /* 0x000fe20000400000 */
[----:B------:R-:W-:-:S01]  /*5ae0*/  FFMA R36, R36, UR17, -R19 ;  /* 0x0000001124247c23 */ /* 0x000fc20008000813 */
[----:B------:R-:W1:Y:S01]  /*5af0*/  MUFU.EX2 R91, R55 ;  /* 0x00000037005b7308 */ /* 0x000e620000000800 */
[----:B------:R-:W-:-:S01]  /*5b00*/  FFMA R32, R32, UR17, -R19 ;  /* 0x0000001120207c23 */ /* 0x000fc20008000813 */
[--C-:B------:R-:W-:Y:S01]  /*5b10*/  FFMA R33, R33, UR17, -R19.reuse ;  /* 0x0000001121217c23 */ /* 0x100fe20008000813 */
[----:B--2---:R-:W-:Y:S01]  /*5b20*/  @!P5 FMUL R92, R92, R92 ;  /* 0x0000005c5c5cd220 */ /* 0x004fe20000400000 */
[----:B------:R-:W-:Y:S01]  /*5b30*/  FSETP.GEU.AND P5, PT, R28, -126, PT ;  /* 0xc2fc00001c00780b */ /* 0x000fe20003fae000 */
[----:B------:R-:W-:-:S01]  /*5b40*/  FFMA R37, R37, UR17, -R19 ;  /* 0x0000001125257c23 */ /* 0x000fc20008000813 */
[--C-:B------:R-:W-:Y:S01]  /*5b50*/  FFMA R44, R44, UR17, -R19.reuse ;  /* 0x000000112c2c7c23 */ /* 0x100fe20008000813 */
[----:B------:R-:W-:-:S01]  /*5b60*/  FFMA R40, R40, UR17, -R19 ;  /* 0x0000001128287c23 */ /* 0x000fc20008000813 */
[----:B------:R-:W2:Y:S01]  /*5b70*/  MUFU.EX2 R46, R21 ;  /* 0x00000015002e7308 */ /* 0x000ea20000000800 */
[----:B------:R-:W-:-:S01]  /*5b80*/  FFMA R41, R41, UR17, -R19 ;  /* 0x0000001129297c23 */ /* 0x000fc20008000813 */
[----:B------:R-:W-:Y:S01]  /*5b90*/  @!P3 FMUL R24, R24, 0.5 ;  /* 0x3f0000001818b820 */ /* 0x000fe20000400000 */
[----:B------:R-:W-:-:S01]  /*5ba0*/  FFMA R45, R45, UR17, -R19 ;  /* 0x000000112d2d7c23 */ /* 0x000fc20008000813 */
[--C-:B------:R-:W-:Y:S01]  /*5bb0*/  FFMA R48, R48, UR17, -R19.reuse ;  /* 0x0000001130307c23 */ /* 0x100fe20008000813 */
[----:B------:R-:W-:-:S01]  /*5bc0*/  FFMA R49, R49, UR17, -R19 ;  /* 0x0000001131317c23 */ /* 0x000fc20008000813 */
[--C-:B------:R-:W-:Y:S01]  /*5bd0*/  FFMA R52, R52, UR17, -R19.reuse ;  /* 0x0000001134347c23 */ /* 0x100fe20008000813 */
[----:B------:R-:W-:-:S01]  /*5be0*/  FFMA R19, R53, UR17, -R19 ;  /* 0x0000001135137c23 */ /* 0x000fc20008000813 */
[----:B------:R-:W3:Y:S01]  /*5bf0*/  MUFU.EX2 R21, R24 ;  /* 0x0000001800157308 */ /* 0x000ee20000000800 */
[----:B-1----:R-:W-:Y:S01]  /*5c00*/  @!P6 FMUL R91, R91, R91 ;  /* 0x0000005b5b5be220 */ /* 0x002fe20000400000 */
[----:B------:R-:W-:Y:S01]  /*5c10*/  FSETP.GEU.AND P6, PT, R29, -126, PT ;  /* 0xc2fc00001d00780b */ /* 0x000fe20003fce000 */
[----:B------:R-:W-:Y:S01]  /*5c20*/  @!P5 FMUL R28, R28, 0.5 ;  /* 0x3f0000001c1cd820 */ /* 0x000fe20000400000 */
[----:B------:R-:W-:Y:S01]  /*5c30*/  FADD R34, R38, R51 ;  /* 0x0000003326227221 */ /* 0x000fe20000000000 */
[----:B------:R-:W-:Y:S01]  /*5c40*/  FMUL R20, R20, UR17 ;  /* 0x0000001114147c20 */ /* 0x000fe20008400000 */
[----:B------:R-:W-:-:S02]  /*5c50*/  F2FP.SATFINITE.E4M3.F32.PACK_AB_MERGE_C R43, RZ, R43, RZ ;  /* 0x0000002bff2b723e */ /* 0x000fc400048070ff */
[----:B------:R-:W1:Y:S01]  /*5c60*/  MUFU.EX2 R23, R28 ;  /* 0x0000001c00177308 */ /* 0x000e620000000800 */
[----:B--2---:R-:W-:Y:S01]  /*5c70*/  @!P4 FMUL R46, R46, R46 ;  /* 0x0000002e2e2ec220 */ /* 0x004fe20000400000 */
[----:B------:R-:W-:Y:S02]  /*5c80*/  FSETP.GEU.AND P4, PT, R25, -126, PT ;  /* 0xc2fc00001900780b */ /* 0x000fe40003f8e000 */
[----:B------:R-:W-:Y:S01]  /*5c90*/  F2FP.SATFINITE.E4M3.F32.PACK_AB_MERGE_C R88, RZ, R88, RZ ;  /* 0x00000058ff58723e */ /* 0x000fe200048070ff */
[----:B------:R-:W-:Y:S01]  /*5ca0*/  FADD R35, R15, R46 ;  /* 0x0000002e0f237221 */ /* 0x000fe20000000000 */
[----:B------:R-:W-:Y:S01]  /*5cb0*/  F2FP.SATFINITE.E4M3.F32.PACK_AB_MERGE_C R5, RZ, R5, RZ ;  /* 0x00000005ff05723e */ /* 0x000fe200048070ff */
[----:B------:R-:W-:Y:S01]  /*5cc0*/  @!P6 FMUL R29, R29, 0.5 ;  /* 0x3f0000001d1de820 */ /* 0x000fe20000400000 */
[----:B------:R-:W-:Y:S01]  /*5cd0*/  F2FP.SATFINITE.E4M3.F32.PACK_AB_MERGE_C R38, RZ, R38, RZ ;  /* 0x00000026ff26723e */ /* 0x000fe200048070ff */
[----:B---3--:R-:W-:Y:S01]  /*5ce0*/  @!P3 FMUL R21, R21, R21 ;  /* 0x000000151515b220 */ /* 0x008fe20000400000 */
[----:B------:R-:W-:Y:S01]  /*5cf0*/  FSETP.GEU.AND P3, PT, R32, -126, PT ;  /* 0xc2fc00002000780b */ /* 0x000fe20003f6e000 */
[----:B------:R-:W2:Y:S01]  /*5d00*/  MUFU.EX2 R24, R29 ;  /* 0x0000001d00187308 */ /* 0x000ea20000000800 */
[----:B------:R-:W-:Y:S01]  /*5d10*/  F2FP.SATFINITE.E4M3.F32.PACK_AB_MERGE_C R15, RZ, R15, RZ ;  /* 0x0000000fff0f723e */ /* 0x000fe200048070ff */
[----:B------:R-:W-:Y:S01]  /*5d20*/  IMAD.U32 R88, R88, 0x10000, RZ ;  /* 0x0001000058587824 */ /* 0x000fe200078e00ff */
[----:B------:R-:W-:Y:S01]  /*5d30*/  LOP3.LUT R5, R5, 0xffff, RZ, 0xc0, !PT ;  /* 0x0000ffff05057812 */ /* 0x000fe200078ec0ff */
[----:B------:R-:W-:Y:S01]  /*5d40*/  @!P4 FMUL R25, R25, 0.5 ;  /* 0x3f0000001919c820 */ /* 0x000fe20000400000 */
[----:B------:R-:W-:Y:S01]  /*5d50*/  F2FP.SATFINITE.E4M3.F32.PACK_AB_MERGE_C R14, RZ, R14, RZ ;  /* 0x0000000eff0e723e */ /* 0x000fe200048070ff */
[----:B-1----:R-:W-:Y:S01]  /*5d60*/  @!P5 FMUL R23, R23, R23 ;  /* 0x000000171717d220 */ /* 0x002fe20000400000 */
[----:B------:R-:W-:Y:S01]  /*5d70*/  FSETP.GEU.AND P5, PT, R36, -126, PT ;  /* 0xc2fc00002400780b */ /* 0x000fe20003fae000 */
[----:B------:R-:W1:Y:S01]  /*5d80*/  MUFU.EX2 R22, R25 ;  /* 0x0000001900167308 */ /* 0x000e620000000800 */
[----:B------:R-:W-:Y:S01]  /*5d90*/  F2FP.SATFINITE.E4M3.F32.PACK_AB_MERGE_C R51, RZ, R51, RZ ;  /* 0x00000033ff33723e */ /* 0x000fe200048070ff */
[----:B------:R-:W-:Y:S01]  /*5da0*/  IMAD.U32 R38, R38, 0x10000, RZ ;  /* 0x0001000026267824 */ /* 0x000fe200078e00ff */
[----:B------:R-:W-:Y:S01]  /*5db0*/  LOP3.LUT R15, R15, 0xffff, RZ, 0xc0, !PT ;  /* 0x0000ffff0f0f7812 */ /* 0x000fe200078ec0ff */
[----:B------:R-:W-:Y:S01]  /*5dc0*/  @!P3 FMUL R32, R32, 0.5 ;  /* 0x3f0000002020b820 */ /* 0x000fe20000400000 */
[----:B------:R-:W-:Y:S01]  /*5dd0*/  F2FP.SATFINITE.E4M3.F32.PACK_AB_MERGE_C R46, RZ, R46, RZ ;  /* 0x0000002eff2e723e */ /* 0x000fe200048070ff */
[----:B------:R-:W-:Y:S01]  /*5de0*/  IMAD.U32 R51, R51, 0x10000, RZ ;  /* 0x0001000033337824 */ /* 0x000fe200078e00ff */
[----:B------:R-:W-:Y:S01]  /*5df0*/  LOP3.LUT R14, R14, 0xffff, RZ, 0xc0, !PT ;  /* 0x0000ffff0e0e7812 */ /* 0x000fe200078ec0ff */
[----:B------:R3:W4:Y:S01]  /*5e00*/  MUFU.EX2 R25, R32 ;  /* 0x0000002000197308 */ /* 0x0007220000000800 */
[----:B--2---:R-:W-:Y:S01]  /*5e10*/  @!P6 FMUL R24, R24, R24 ;  /* 0x000000181818e220 */ /* 0x004fe20000400000 */
[----:B------:R-:W-:-:S02]  /*5e20*/  FSETP.GEU.AND P6, PT, R37, -126, PT ;  /* 0xc2fc00002500780b */ /* 0x000fc40003fce000 */
[----:B------:R-:W-:Y:S01]  /*5e30*/  @!P5 FMUL R36, R36, 0.5 ;  /* 0x3f0000002424d820 */ /* 0x000fe20000400000 */
[----:B------:R-:W-:Y:S01]  /*5e40*/  LOP3.LUT R46, R46, 0xffff, RZ, 0xc0, !PT ;  /* 0x0000ffff2e2e7812 */ /* 0x000fe200078ec0ff */
[----:B------:R-:W-:Y:S02]  /*5e50*/  IMAD.SHL.U32 R14, R14, 0x1000000, RZ ;  /* 0x010000000e0e7824 */ /* 0x000fe400078e00ff */
[----:B------:R2:W5:Y:S01]  /*5e60*/  MUFU.EX2 R27, R36 ;  /* 0x00000024001b7308 */ /* 0x0005620000000800 */
[----:B-1----:R-:W-:Y:S01]  /*5e70*/  @!P4 FMUL R22, R22, R22 ;  /* 0x000000161616c220 */ /* 0x002fe20000400000 */
[----:B------:R-:W-:Y:S01]  /*5e80*/  FSETP.GEU.AND P4, PT, R33, -126, PT ;  /* 0xc2fc00002100780b */ /* 0x000fe20003f8e000 */
[----:B---3--:R-:W-:-:S01]  /*5e90*/  FADD R32, R90, R47 ;  /* 0x0000002f5a207221 */ /* 0x008fc20000000000 */
[----:B------:R-:W-:Y:S02]  /*5ea0*/  F2FP.SATFINITE.E4M3.F32.PACK_AB_MERGE_C R47, RZ, R47, RZ ;  /* 0x0000002fff2f723e */ /* 0x000fe400048070ff */
[----:B------:R-:W-:Y:S01]  /*5eb0*/  F2FP.SATFINITE.E4M3.F32.PACK_AB_MERGE_C R90, RZ, R90, RZ ;  /* 0x0000005aff5a723e */ /* 0x000fe200048070ff */
[----:B------:R-:W-:Y:S01]  /*5ec0*/  @!P6 FMUL R37, R37, 0.5 ;  /* 0x3f0000002525e820 */ /* 0x000fe20000400000 */
[----:B----4-:R-:W-:Y:S01]  /*5ed0*/  @!P3 FMUL R25, R25, R25 ;  /* 0x000000191919b220 */ /* 0x010fe20000400000 */
[----:B------:R-:W-:-:S02]  /*5ee0*/  FSETP.GEU.AND P3, PT, R40, -126, PT ;  /* 0xc2fc00002800780b */ /* 0x000fc40003f6e000 */
[----:B------:R1:W3:Y:S01]  /*5ef0*/  MUFU.EX2 R28, R37 ;  /* 0x00000025001c7308 */ /* 0x0002e20000000800 */
[----:B--2---:R-:W-:-:S01]  /*5f00*/  FADD R36, R42, R91 ;  /* 0x0000005b2a247221 */ /* 0x004fc20000000000 */
[----:B------:R-:W-:Y:S01]  /*5f10*/  F2FP.SATFINITE.E4M3.F32.PACK_AB_MERGE_C R42, RZ, R42, RZ ;  /* 0x0000002aff2a723e */ /* 0x000fe200048070ff */
[----:B------:R-:W-:Y:S02]  /*5f20*/  IMAD.U32 R90, R90, 0x10000, RZ ;  /* 0x000100005a5a7824 */ /* 0x000fe400078e00ff */
[----:B------:R-:W-:Y:S01]  /*5f30*/  @!P4 FMUL R33, R33, 0.5 ;  /* 0x3f0000002121c820 */ /* 0x000fe20000400000 */
[----:B------:R-:W-:Y:S01]  /*5f40*/  F2FP.SATFINITE.E4M3.F32.PACK_AB_MERGE_C R91, RZ, R91, RZ ;  /* 0x0000005bff5b723e */ /* 0x000fe200048070ff */
[----:B-----5:R-:W-:Y:S01]  /*5f50*/  @!P5 FMUL R27, R27, R27 ;  /* 0x0000001b1b1bd220 */ /* 0x020fe20000400000 */
[----:B------:R-:W-:Y:S01]  /*5f60*/  FSETP.GEU.AND P5, PT, R44, -126, PT ;  /* 0xc2fc00002c00780b */ /* 0x000fe20003fae000 */
[----:B------:R2:W4:Y:S01]  /*5f70*/  MUFU.EX2 R26, R33 ;  /* 0x00000021001a7308 */ /* 0x0005220000000800 */
[----:B-1----:R-:W-:-:S01]  /*5f80*/  FADD R37, R39, R92 ;  /* 0x0000005c27257221 */ /* 0x002fc20000000000 */
[----:B------:R-:W-:Y:S01]  /*5f90*/  F2FP.SATFINITE.E4M3.F32.PACK_AB_MERGE_C R39, RZ, R39, RZ ;  /* 0x00000027ff27723e */ /* 0x000fe200048070ff */
[----:B------:R-:W-:Y:S01]  /*5fa0*/  @!P3 FMUL R40, R40, 0.5 ;  /* 0x3f0000002828b820 */ /* 0x000fe20000400000 */
[----:B------:R-:W-:-:S02]  /*5fb0*/  F2FP.SATFINITE.E4M3.F32.PACK_AB_MERGE_C R92, RZ, R92, RZ ;  /* 0x0000005cff5c723e */ /* 0x000fc400048070ff */
[----:B------:R-:W-:Y:S02]  /*5fc0*/  LOP3.LUT R42, R42, 0xffff, RZ, 0xc0, !PT ;  /* 0x0000ffff2a2a7812 */ /* 0x000fe400078ec0ff */
[----:B------:R1:W5:Y:S01]  /*5fd0*/  MUFU.EX2 R30, R40 ;  /* 0x00000028001e7308 */ /* 0x0003620000000800 */
[----:B---3--:R-:W-:Y:S01]  /*5fe0*/  @!P6 FMUL R28, R28, R28 ;  /* 0x0000001c1c1ce220 */ /* 0x008fe20000400000 */
[----:B------:R-:W-:Y:S01]  /*5ff0*/  FSETP.GEU.AND P6, PT, R45, -126, PT ;  /* 0xc2fc00002d00780b */ /* 0x000fe20003fce000 */
[----:B--2---:R-:W-:-:S01]  /*6000*/  FADD R33, R13, R16 ;  /* 0x000000100d217221 */ /* 0x004fc20000000000 */
[----:B------:R-:W-:Y:S01]  /*6010*/  @!P5 FMUL R44, R44, 0.5 ;  /* 0x3f0000002c2cd820 */ /* 0x000fe20000400000 */
[----:B------:R-:W-:Y:S01]  /*6020*/  F2FP.SATFINITE.E4M3.F32.PACK_AB_MERGE_C R13, RZ, R13, RZ ;  /* 0x0000000dff0d723e */ /* 0x000fe200048070ff */
[----:B------:R-:W-:Y:S02]  /*6030*/  IMAD.U32 R92, R92, 0x10000, RZ ;  /* 0x000100005c5c7824 */ /* 0x000fe400078e00ff */
[----:B------:R-:W-:-:S01]  /*6040*/  FADD R50, R33, R36 ;  /* 0x0000002421327221 */ /* 0x000fc20000000000 */
[----:B------:R-:W-:Y:S01]  /*6050*/  F2FP.SATFINITE.E4M3.F32.PACK_AB_MERGE_C R16, RZ, R16, RZ ;  /* 0x00000010ff10723e */ /* 0x000fe200048070ff */
[----:B----4-:R-:W-:Y:S01]  /*6060*/  @!P4 FMUL R26, R26, R26 ;  /* 0x0000001a1a1ac220 */ /* 0x010fe20000400000 */
[----:B------:R-:W-:Y:S01]  /*6070*/  FSETP.GEU.AND P4, PT, R41, -126, PT ;  /* 0xc2fc00002900780b */ /* 0x000fe20003f8e000 */
[----:B------:R-:W2:Y:S01]  /*6080*/  MUFU.EX2 R44, R44 ;  /* 0x0000002c002c7308 */ /* 0x000ea20000000800 */
[----:B-1----:R-:W-:-:S01]  /*6090*/  FADD R40, R17, R34 ;  /* 0x0000002211287221 */ /* 0x002fc20000000000 */
[----:B------:R-:W-:Y:S01]  /*60a0*/  LOP3.LUT R13, R13, 0xffff, RZ, 0xc0, !PT ;  /* 0x0000ffff0d0d7812 */ /* 0x000fe200078ec0ff */
[----:B------:R-:W-:-:S02]  /*60b0*/  IMAD.SHL.U32 R42, R42, 0x1000000, RZ ;  /* 0x010000002a2a7824 */ /* 0x000fc400078e00ff */
[----:B------:R-:W-:Y:S01]  /*60c0*/  @!P6 FMUL R45, R45, 0.5 ;  /* 0x3f0000002d2de820 */ /* 0x000fe20000400000 */
[----:B------:R-:W-:Y:S01]  /*60d0*/  LOP3.LUT R16, R16, 0xffff, RZ, 0xc0, !PT ;  /* 0x0000ffff10107812 */ /* 0x000fe200078ec0ff */
[----:B-----5:R-:W-:Y:S01]  /*60e0*/  @!P3 FMUL R30, R30, R30 ;  /* 0x0000001e1e1eb220 */ /* 0x020fe20000400000 */
[----:B------:R-:W-:Y:S01]  /*60f0*/  FSETP.GEU.AND P3, PT, R48, -126, PT ;  /* 0xc2fc00003000780b */ /* 0x000fe20003f6e000 */
[----:B------:R1:W3:Y:S01]  /*6100*/  MUFU.EX2 R31, R45 ;  /* 0x0000002d001f7308 */ /* 0x0002e20000000800 */
[----:B------:R-:W-:Y:S01]  /*6110*/  LOP3.LUT R91, R91, 0xffff, RZ, 0xc0, !PT ;  /* 0x0000ffff5b5b7812 */ /* 0x000fe200078ec0ff */
[----:B------:R-:W-:Y:S01]  /*6120*/  FADD R17, R21, R30 ;  /* 0x0000001e15117221 */ /* 0x000fe20000000000 */
[----:B------:R-:W-:Y:S01]  /*6130*/  F2FP.SATFINITE.E4M3.F32.PACK_AB_MERGE_C R21, RZ, R21, RZ ;  /* 0x00000015ff15723e */ /* 0x000fe200048070ff */
[----:B------:R-:W-:Y:S01]  /*6140*/  @!P4 FMUL R41, R41, 0.5 ;  /* 0x3f0000002929c820 */ /* 0x000fe20000400000 */
[----:B------:R-:W-:Y:S01]  /*6150*/  F2FP.SATFINITE.E4M3.F32.PACK_AB_MERGE_C R30, RZ, R30, RZ ;  /* 0x0000001eff1e723e */ /* 0x000fe200048070ff */
[----:B------:R-:W-:Y:S01]  /*6160*/  IMAD.SHL.U32 R16, R16, 0x1000000, RZ ;  /* 0x0100000010107824 */ /* 0x000fe200078e00ff */
[----:B------:R-:W-:Y:S01]  /*6170*/  LOP3.LUT R21, R21, 0xff, RZ, 0xc0, !PT ;  /* 0x000000ff15157812 */ /* 0x000fe200078ec0ff */
[----:B------:R4:W5:Y:S01]  /*6180*/  MUFU.EX2 R29, R41 ;  /* 0x00000029001d7308 */ /* 0x0009620000000800 */
[----:B--2---:R-:W-:Y:S01]  /*6190*/  @!P5 FMUL R44, R44, R44 ;  /* 0x0000002c2c2cd220 */ /* 0x004fe20000400000 */
[----:B------:R-:W-:Y:S01]  /*61a0*/  FSETP.GEU.AND P5, PT, R52, -126, PT ;  /* 0xc2fc00003400780b */ /* 0x000fe20003fae000 */
[----:B-1----:R-:W-:-:S01]  /*61b0*/  FADD R45, R32, R37 ;  /* 0x00000025202d7221 */ /* 0x002fc20000000000 */
[----:B------:R-:W-:Y:S01]  /*61c0*/  @!P3 FMUL R48, R48, 0.5 ;  /* 0x3f0000003030b820 */ /* 0x000fe20000400000 */
[----:B------:R-:W-:-:S01]  /*61d0*/  FADD R32, R23, R44 ;  /* 0x0000002c17207221 */ /* 0x000fc20000000000 */
[----:B------:R-:W-:Y:S01]  /*61e0*/  F2FP.SATFINITE.E4M3.F32.PACK_AB_MERGE_C R44, RZ, R44, RZ ;  /* 0x0000002cff2c723e */ /* 0x000fe200048070ff */
[----:B------:R-:W-:-:S01]  /*61f0*/  FADD R40, R40, R45 ;  /* 0x0000002d28287221 */ /* 0x000fc20000000000 */
[----:B------:R-:W-:Y:S01]  /*6200*/  F2FP.SATFINITE.E4M3.F32.PACK_AB_MERGE_C R23, RZ, R23, RZ ;  /* 0x00000017ff17723e */ /* 0x000fe200048070ff */
[----:B---3--:R-:W-:Y:S01]  /*6210*/  @!P6 FMUL R31, R31, R31 ;  /* 0x0000001f1f1fe220 */ /* 0x008fe20000400000 */
[----:B------:R-:W-:Y:S01]  /*6220*/  FSETP.GEU.AND P6, PT, R19, -126, PT ;  /* 0xc2fc00001300780b */ /* 0x000fe20003fce000 */
[----:B------:R-:W1:Y:S01]  /*6230*/  MUFU.EX2 R48, R48 ;  /* 0x0000003000307308 */ /* 0x000e620000000800 */
[----:B----4-:R-:W-:-:S01]  /*6240*/  FADD R41, R18, R35 ;  /* 0x0000002312297221 */ /* 0x010fc20000000000 */
[----:B------:R-:W-:Y:S01]  /*6250*/  FADD R33, R24, R31 ;  /* 0x0000001f18217221 */ /* 0x000fe20000000000 */
[----:B------:R-:W-:Y:S01]  /*6260*/  F2FP.SATFINITE.E4M3.F32.PACK_AB_MERGE_C R31, RZ, R31, RZ ;  /* 0x0000001fff1f723e */ /* 0x000fe200048070ff */
[----:B------:R-:W-:Y:S01]  /*6270*/  @!P5 FMUL R52, R52, 0.5 ;  /* 0x3f0000003434d820 */ /* 0x000fe20000400000 */
[----:B------:R-:W-:Y:S01]  /*6280*/  F2FP.SATFINITE.E4M3.F32.PACK_AB_MERGE_C R24, RZ, R24, RZ ;  /* 0x00000018ff18723e */ /* 0x000fe200048070ff */
[----:B-----5:R-:W-:Y:S01]  /*6290*/  @!P4 FMUL R29, R29, R29 ;  /* 0x0000001d1d1dc220 */ /* 0x020fe20000400000 */
[----:B------:R-:W-:Y:S01]  /*62a0*/  FSETP.GEU.AND P4, PT, R49, -126, PT ;  /* 0xc2fc00003100780b */ /* 0x000fe20003f8e000 */
[----:B------:R-:W-:Y:S01]  /*62b0*/  FADD R41, R41, R50 ;  /* 0x0000003229297221 */ /* 0x000fe20000000000 */
[----:B------:R-:W-:Y:S01]  /*62c0*/  LOP3.LUT R30, R30, 0xff, RZ, 0xc0, !PT ;  /* 0x000000ff1e1e7812 */ /* 0x000fe200078ec0ff */
[----:B------:R-:W2:Y:S01]  /*62d0*/  MUFU.EX2 R52, R52 ;  /* 0x0000003400347308 */ /* 0x000ea20000000800 */
[----:B------:R-:W-:-:S01]  /*62e0*/  FADD R18, R22, R29 ;  /* 0x0000001d16127221 */ /* 0x000fc20000000000 */
[----:B------:R-:W-:Y:S01]  /*62f0*/  @!P6 FMUL R19, R19, 0.5 ;  /* 0x3f0000001313e820 */ /* 0x000fe20000400000 */
[----:B------:R-:W-:Y:S01]  /*6300*/  F2FP.SATFINITE.E4M3.F32.PACK_AB_MERGE_C R22, RZ, R22, RZ ;  /* 0x00000016ff16723e */ /* 0x000fe200048070ff */
[----:B------:R-:W-:Y:S01]  /*6310*/  FADD R40, R40, R41 ;  /* 0x0000002928287221 */ /* 0x000fe20000000000 */
[----:B------:R-:W-:Y:S01]  /*6320*/  F2FP.SATFINITE.E4M3.F32.PACK_AB_MERGE_C R29, RZ, R29, RZ ;  /* 0x0000001dff1d723e */ /* 0x000fe200048070ff */
[----:B-1----:R-:W-:-:S02]  /*6330*/  @!P3 FMUL R48, R48, R48 ;  /* 0x000000303030b220 */ /* 0x002fc40000400000 */
[----:B------:R-:W1:Y:S01]  /*6340*/  MUFU.EX2 R19, R19 ;  /* 0x0000001300137308 */ /* 0x000e620000000800 */
[----:B------:R-:W-:Y:S01]  /*6350*/  FSETP.GEU.AND P3, PT, R20, -126, PT ;  /* 0xc2fc00001400780b */ /* 0x000fe20003f6e000 */
[----:B------:R-:W-:Y:S01]  /*6360*/  @!P4 FMUL R49, R49, 0.5 ;  /* 0x3f0000003131c820 */ /* 0x000fe20000400000 */
[----:B------:R-:W-:-:S01]  /*6370*/  FADD R34, R25, R48 ;  /* 0x0000003019227221 */ /* 0x000fc20000000000 */
[----:B------:R-:W-:Y:S02]  /*6380*/  LOP3.LUT R22, R22, 0xffff, RZ, 0xc0, !PT ;  /* 0x0000ffff16167812 */ /* 0x000fe400078ec0ff */
[----:B------:R-:W-:Y:S01]  /*6390*/  F2FP.SATFINITE.E4M3.F32.PACK_AB_MERGE_C R25, RZ, R25, RZ ;  /* 0x00000019ff19723e */ /* 0x000fe200048070ff */
[----:B------:R-:W-:Y:S01]  /*63a0*/  FADD R17, R17, R34 ;  /* 0x0000002211117221 */ /* 0x000fe20000000000 */
[----:B------:R-:W3:Y:S01]  /*63b0*/  MUFU.EX2 R49, R49 ;  /* 0x0000003100317308 */ /* 0x000ee20000000800 */
[----:B--2---:R-:W-:Y:S01]  /*63c0*/  @!P5 FMUL R52, R52, R52 ;  /* 0x000000343434d220 */ /* 0x004fe20000400000 */
[----:B------:R-:W-:-:S02]  /*63d0*/  LOP3.LUT R29, R29, 0xffff, RZ, 0xc0, !PT ;  /* 0x0000ffff1d1d7812 */ /* 0x000fc400078ec0ff */
[----:B------:R-:W-:Y:S01]  /*63e0*/  LOP3.LUT R44, R44, 0xff, RZ, 0xc0, !PT ;  /* 0x000000ff2c2c7812 */ /* 0x000fe200078ec0ff */
[----:B------:R-:W-:Y:S01]  /*63f0*/  FADD R37, R27, R52 ;  /* 0x000000341b257221 */ /* 0x000fe20000000000 */
[----:B------:R-:W-:Y:S01]  /*6400*/  F2FP.SATFINITE.E4M3.F32.PACK_AB_MERGE_C R27, RZ, R27, RZ ;  /* 0x0000001bff1b723e */ /* 0x000fe200048070ff */
[----:B------:R-:W-:Y:S01]  /*6410*/  @!P3 FMUL R20, R20, 0.5 ;  /* 0x3f0000001414b820 */ /* 0x000fe20000400000 */
[----:B------:R-:W-:Y:S01]  /*6420*/  LOP3.LUT R31, R31, 0xffff, RZ, 0xc0, !PT ;  /* 0x0000ffff1f1f7812 */ /* 0x000fe200078ec0ff */
[----:B-1----:R-:W-:Y:S01]  /*6430*/  @!P6 FMUL R19, R19, R19 ;  /* 0x000000131313e220 */ /* 0x002fe20000400000 */
[----:B------:R-:W-:-:S01]  /*6440*/  FADD R32, R32, R37 ;  /* 0x0000002520207221 */ /* 0x000fc20000000000 */
[----:B------:R-:W-:Y:S02]  /*6450*/  LOP3.LUT R27, R27, 0xff, RZ, 0xc0, !PT ;  /* 0x000000ff1b1b7812 */ /* 0x000fe400078ec0ff */
[----:B------:R-:W-:-:S01]  /*6460*/  FADD R36, R28, R19 ;  /* 0x000000131c247221 */ /* 0x000fc20000000000 */
[----:B------:R-:W-:Y:S01]  /*6470*/  F2FP.SATFINITE.E4M3.F32.PACK_AB_MERGE_C R28, RZ, R28, RZ ;  /* 0x0000001cff1c723e */ /* 0x000fe200048070ff */
[----:B------:R-:W-:-:S01]  /*6480*/  FADD R17, R17, R32 ;  /* 0x0000002011117221 */ /* 0x000fc20000000000 */
[----:B------:R-:W-:Y:S01]  /*6490*/  LOP3.LUT R23, R23, 0xff, RZ, 0xc0, !PT ;  /* 0x000000ff17177812 */ /* 0x000fe200078ec0ff */
[----:B---3--:R-:W-:Y:S01]  /*64a0*/  @!P4 FMUL R49, R49, R49 ;  /* 0x000000313131c220 */ /* 0x008fe20000400000 */
[----:B------:R-:W-:Y:S01]  /*64b0*/  FADD R33, R33, R36 ;  /* 0x0000002421217221 */ /* 0x000fe20000000000 */
[----:B------:R-:W-:Y:S01]  /*64c0*/  LOP3.LUT R28, R28, 0xffff, RZ, 0xc0, !PT ;  /* 0x0000ffff1c1c7812 */ /* 0x000fe200078ec0ff */
[----:B------:R-:W1:Y:S01]  /*64d0*/  MUFU.EX2 R20, R20 ;  /* 0x0000001400147308 */ /* 0x000e620000000800 */
[----:B------:R-:W-:-:S01]  /*64e0*/  FADD R35, R26, R49 ;  /* 0x000000311a237221 */ /* 0x000fc20000000000 */
[----:B------:R-:W-:-:S02]  /*64f0*/  FSETP.GEU.AND P4, PT, R89, -126, PT ;  /* 0xc2fc00005900780b */ /* 0x000fc40003f8e000 */
[----:B------:R-:W-:Y:S01]  /*6500*/  PRMT R27, R28, 0x7604, R27 ;  /* 0x000076041c1b7816 */ /* 0x000fe2000000001b */
[----:B------:R-:W-:Y:S01]  /*6510*/  FADD R18, R18, R35 ;  /* 0x0000002312127221 */ /* 0x000fe20000000000 */
[----:B------:R-:W-:Y:S02]  /*6520*/  F2FP.SATFINITE.E4M3.F32.PACK_AB_MERGE_C R26, RZ, R26, RZ ;  /* 0x0000001aff1a723e */ /* 0x000fe400048070ff */
[----:B------:R-:W-:Y:S01]  /*6530*/  LOP3.LUT R24, R24, 0xffff, RZ, 0xc0, !PT ;  /* 0x0000ffff18187812 */ /* 0x000fe200078ec0ff */
[----:B------:R-:W-:-:S01]  /*6540*/  FADD R18, R18, R33 ;  /* 0x0000002112127221 */ /* 0x000fc20000000000 */
[----:B------:R-:W-:Y:S01]  /*6550*/  PRMT R21, R22, 0x7604, R21 ;  /* 0x0000760416157816 */ /* 0x000fe20000000015 */
[----:B------:R-:W-:Y:S01]  /*6560*/  IMAD.U32 R22, R47, 0x10000, RZ ;  /* 0x000100002f167824 */ /* 0x000fe200078e00ff */
[----:B------:R-:W-:Y:S01]  /*6570*/  LOP3.LUT R25, R25, 0xff, RZ, 0xc0, !PT ;  /* 0x000000ff19197812 */ /* 0x000fe200078ec0ff */
[----:B------:R-:W-:-:S01]  /*6580*/  FADD R17, R17, R18 ;  /* 0x0000001211117221 */ /* 0x000fc20000000000 */
[----:B------:R-:W-:Y:S01]  /*6590*/  IMAD.U32 R18, R39, 0x10000, RZ ;  /* 0x0001000027127824 */ /* 0x000fe200078e00ff */
[----:B------:R-:W-:Y:S01]  /*65a0*/  LOP3.LUT R26, R26, 0xffff, RZ, 0xc0, !PT ;  /* 0x0000ffff1a1a7812 */ /* 0x000fe200078ec0ff */
[----:B------:R-:W-:Y:S01]  /*65b0*/  @!P4 FMUL R89, R89, 0.5 ;  /* 0x3f0000005959c820 */ /* 0x000fe20000400000 */
[----:B------:R-:W-:Y:S01]  /*65c0*/  PRMT R29, R29, 0x7604, R30 ;  /* 0x000076041d1d7816 */ /* 0x000fe2000000001e */
[----:B-1----:R-:W-:Y:S01]  /*65d0*/  @!P3 FMUL R20, R20, R20 ;  /* 0x000000141414b220 */ /* 0x002fe20000400000 */
[----:B------:R-:W-:Y:S01]  /*65e0*/  LOP3.LUT R27, R27, 0xff0000, R18, 0xf8, !PT ;  /* 0x00ff00001b1b7812 */ /* 0x000fe200078ef812 */
[----:B------:R-:W-:Y:S01]  /*65f0*/  IMAD.U32 R18, R43, 0x10000, RZ ;  /* 0x000100002b127824 */ /* 0x000fe200078e00ff */
[----:B------:R-:W-:Y:S01]  /*6600*/  PRMT R31, R31, 0x7604, R44 ;  /* 0x000076041f1f7816 */ /* 0x000fe2000000002c */
[----:B------:R-:W1:Y:S01]  /*6610*/  MUFU.EX2 R89, R89 ;  /* 0x0000005900597308 */ /* 0x000e620000000800 */
[----:B------:R-:W-:Y:S01]  /*6620*/  F2FP.SATFINITE.E4M3.F32.PACK_AB_MERGE_C R48, RZ, R48, RZ ;  /* 0x00000030ff30723e */ /* 0x000fe200048070ff */
[----:B------:R-:W-:Y:S01]  /*6630*/  FFMA R9, R20, R9, R17 ;  /* 0x0000000914097223 */ /* 0x000fe20000000011 */
[----:B------:R-:W-:Y:S01]  /*6640*/  F2FP.SATFINITE.E4M3.F32.PACK_AB_MERGE_C R49, RZ, R49, RZ ;  /* 0x00000031ff31723e */ /* 0x000fe200048070ff */
[----:B------:R-:W-:Y:S01]  /*6650*/  FMUL R56, R56, R20 ;  /* 0x0000001438387220 */ /* 0x000fe20000400000 */
[----:B------:R-:W-:Y:S01]  /*6660*/  F2FP.SATFINITE.E4M3.F32.PACK_AB_MERGE_C R52, RZ, R52, RZ ;  /* 0x00000034ff34723e */ /* 0x000fe200048070ff */
[-C--:B------:R-:W-:Y:S01]  /*6670*/  FMUL R57, R57, R20.reuse ;  /* 0x0000001439397220 */ /* 0x080fe20000400000 */
[----:B------:R-:W-:Y:S01]  /*6680*/  F2FP.SATFINITE.E4M3.F32.PACK_AB_MERGE_C R19, RZ, R19, RZ ;  /* 0x00000013ff13723e */ /* 0x000fe200048070ff */
[-C--:B------:R-:W-:Y:S01]  /*6690*/  FMUL R60, R60, R20.reuse ;  /* 0x000000143c3c7220 */ /* 0x080fe20000400000 */
[----:B------:R-:W-:Y:S01]  /*66a0*/  PRMT R23, R24, 0x7604, R23 ;  /* 0x0000760418177816 */ /* 0x000fe20000000017 */
[----:B------:R-:W-:Y:S01]  /*66b0*/  IMAD.SHL.U32 R24, R15, 0x1000000, RZ ;  /* 0x010000000f187824 */ /* 0x000fe200078e00ff */
[----:B------:R-:W-:Y:S01]  /*66c0*/  PRMT R25, R26, 0x7604, R25 ;  /* 0x000076041a197816 */ /* 0x000fe20000000019 */
[-C--:B------:R-:W-:Y:S01]  /*66d0*/  FMUL R61, R61, R20.reuse ;  /* 0x000000143d3d7220 */ /* 0x080fe20000400000 */
[----:B------:R-:W-:Y:S01]  /*66e0*/  LOP3.LUT R48, R48, 0xff, RZ, 0xc0, !PT ;  /* 0x000000ff30307812 */ /* 0x000fe200078ec0ff */
[-C--:B------:R-:W-:Y:S01]  /*66f0*/  FMUL R64, R64, R20.reuse ;  /* 0x0000001440407220 */ /* 0x080fe20000400000 */
[----:B------:R-:W-:Y:S01]  /*6700*/  LOP3.LUT R49, R49, 0xffff, RZ, 0xc0, !PT ;  /* 0x0000ffff31317812 */ /* 0x000fe200078ec0ff */
[-C--:B------:R-:W-:Y:S01]  /*6710*/  FMUL R65, R65, R20.reuse ;  /* 0x0000001441417220 */ /* 0x080fe20000400000 */
[----:B------:R-:W-:Y:S01]  /*6720*/  LOP3.LUT R52, R52, 0xff, RZ, 0xc0, !PT ;  /* 0x000000ff34347812 */ /* 0x000fe200078ec0ff */
[----:B-1----:R-:W-:Y:S01]  /*6730*/  @!P4 FMUL R89, R89, R89 ;  /* 0x000000595959c220 */ /* 0x002fe20000400000 */
[----:B------:R-:W-:Y:S01]  /*6740*/  LOP3.LUT R19, R19, 0xffff, RZ, 0xc0, !PT ;  /* 0x0000ffff13137812 */ /* 0x000fe200078ec0ff */
[----:B------:R-:W-:Y:S01]  /*6750*/  FMUL R68, R68, R20 ;  /* 0x0000001444447220 */ /* 0x000fe20000400000 */
[----:B------:R-:W-:Y:S01]  /*6760*/  LOP3.LUT R29, R29, 0xff0000, R18, 0xf8, !PT ;  /* 0x00ff00001d1d7812 */ /* 0x000fe200078ef812 */
[----:B------:R-:W-:Y:S01]  /*6770*/  IMAD.SHL.U32 R18, R5, 0x1000000, RZ ;  /* 0x0100000005127824 */ /* 0x000fe200078e00ff */
[----:B------:R-:W-:Y:S01]  /*6780*/  LOP3.LUT R31, R31, 0xff0000, R22, 0xf8, !PT ;  /* 0x00ff00001f1f7812 */ /* 0x000fe200078ef816 */
[----:B------:R-:W-:Y:S01]  /*6790*/  IMAD.SHL.U32 R22, R13, 0x1000000, RZ ;  /* 0x010000000d167824 */ /* 0x000fe200078e00ff */
[----:B------:R-:W-:Y:S01]  /*67a0*/  LOP3.LUT R21, R21, 0xff0000, R88, 0xf8, !PT ;  /* 0x00ff000015157812 */ /* 0x000fe200078ef858 */
[----:B------:R-:W-:Y:S01]  /*67b0*/  IMAD.SHL.U32 R5, R46, 0x1000000, RZ ;  /* 0x010000002e057824 */ /* 0x000fe200078e00ff */
[----:B------:R-:W-:Y:S01]  /*67c0*/  LOP3.LUT R23, R23, 0xff0000, R90, 0xf8, !PT ;  /* 0x00ff000017177812 */ /* 0x000fe200078ef85a */
[----:B------:R-:W-:Y:S01]  /*67d0*/  FFMA R10, R89, R10, R40 ;  /* 0x0000000a590a7223 */ /* 0x000fe20000000028 */
[----:B------:R-:W-:Y:S01]  /*67e0*/  PRMT R48, R49, 0x7604, R48 ;  /* 0x0000760431307816 */ /* 0x000fe20000000030 */
[-C--:B------:R-:W-:Y:S01]  /*67f0*/  FMUL R58, R58, R89.reuse ;  /* 0x000000593a3a7220 */ /* 0x080fe20000400000 */
[----:B------:R-:W-:Y:S01]  /*6800*/  PRMT R19, R19, 0x7604, R52 ;  /* 0x0000760413137816 */ /* 0x000fe20000000034 */
[-C--:B------:R-:W-:Y:S01]  /*6810*/  FMUL R59, R59, R89.reuse ;  /* 0x000000593b3b7220 */ /* 0x080fe20000400000 */
[----:B------:R-:W-:Y:S01]  /*6820*/  LOP3.LUT R25, R25, 0xff0000, R38, 0xf8, !PT ;  /* 0x00ff000019197812 */ /* 0x000fe200078ef826 */
[-C--:B------:R-:W-:Y:S01]  /*6830*/  FMUL R62, R62, R89.reuse ;  /* 0x000000593e3e7220 */ /* 0x080fe20000400000 */
[----:B------:R-:W-:Y:S01]  /*6840*/  LOP3.LUT R18, R21, R18, RZ, 0xfc, !PT ;  /* 0x0000001215127212 */ /* 0x000fe200078efcff */
[-C--:B------:R-:W-:Y:S01]  /*6850*/  FMUL R63, R63, R89.reuse ;  /* 0x000000593f3f7220 */ /* 0x080fe20000400000 */
[----:B------:R-:W-:Y:S01]  /*6860*/  LOP3.LUT R23, R23, R22, RZ, 0xfc, !PT ;  /* 0x0000001617177212 */ /* 0x000fe200078efcff */
[----:B------:R-:W-:Y:S01]  /*6870*/  IMAD.SHL.U32 R22, R91, 0x1000000, RZ ;  /* 0x010000005b167824 */ /* 0x000fe200078e00ff */
[----:B------:R-:W-:Y:S01]  /*6880*/  LOP3.LUT R48, R48, 0xff0000, R51, 0xf8, !PT ;  /* 0x00ff000030307812 */ /* 0x000fe200078ef833 */
[-C--:B------:R-:W-:Y:S01]  /*6890*/  FMUL R66, R66, R89.reuse ;  /* 0x0000005942427220 */ /* 0x080fe20000400000 */
[----:B------:R-:W-:Y:S01]  /*68a0*/  LOP3.LUT R19, R19, 0xff0000, R92, 0xf8, !PT ;  /* 0x00ff000013137812 */ /* 0x000fe200078ef85c */
[-C--:B------:R-:W-:Y:S01]  /*68b0*/  FMUL R67, R67, R89.reuse ;  /* 0x0000005943437220 */ /* 0x080fe20000400000 */
[----:B------:R-:W-:Y:S01]  /*68c0*/  LOP3.LUT R24, R25, R24, RZ, 0xfc, !PT ;  /* 0x0000001819187212 */ /* 0x000fe200078efcff */
[-C--:B------:R-:W-:Y:S01]  /*68d0*/  FMUL R70, R70, R89.reuse ;  /* 0x0000005946467220 */ /* 0x080fe20000400000 */
[----:B------:R-:W-:Y:S01]  /*68e0*/  LOP3.LUT R27, R27, R42, RZ, 0xfc, !PT ;  /* 0x0000002a1b1b7212 */ /* 0x000fe200078efcff */
[-C--:B------:R-:W-:Y:S01]  /*68f0*/  FMUL R71, R71, R89.reuse ;  /* 0x0000005947477220 */ /* 0x080fe20000400000 */
[----:B------:R-:W-:Y:S01]  /*6900*/  LOP3.LUT R31, R31, R16, RZ, 0xfc, !PT ;  /* 0x000000101f1f7212 */ /* 0x000fe200078efcff */
[-C--:B------:R-:W-:Y:S01]  /*6910*/  FMUL R74, R74, R89.reuse ;  /* 0x000000594a4a7220 */ /* 0x080fe20000400000 */
[----:B------:R-:W-:Y:S01]  /*6920*/  LOP3.LUT R14, R29, R14, RZ, 0xfc, !PT ;  /* 0x0000000e1d0e7212 */ /* 0x000fe200078efcff */
[-C--:B------:R-:W-:Y:S01]  /*6930*/  FMUL R75, R75, R89.reuse ;  /* 0x000000594b4b7220 */ /* 0x080fe20000400000 */
[----:B------:R-:W-:Y:S01]  /*6940*/  SEL R16, R23, R18, P1 ;  /* 0x0000001217107207 */ /* 0x000fe20000800000 */
[----:B------:R-:W-:Y:S01]  /*6950*/  FMUL R78, R78, R89 ;  /* 0x000000594e4e7220 */ /* 0x000fe20000400000 */
[----:B------:R-:W-:Y:S01]  /*6960*/  SEL R23, R18, R23, P1 ;  /* 0x0000001712177207 */ /* 0x000fe20000800000 */
[----:B------:R-:W-:Y:S01]  /*6970*/  FMUL R79, R79, R89 ;  /* 0x000000594f4f7220 */ /* 0x000fe20000400000 */
[----:B------:R-:W-:Y:S01]  /*6980*/  LOP3.LUT R5, R48, R5, RZ, 0xfc, !PT ;  /* 0x0000000530057212 */ /* 0x000fe200078efcff */
[-C--:B------:R-:W-:Y:S01]  /*6990*/  FMUL R82, R82, R89.reuse ;  /* 0x0000005952527220 */ /* 0x080fe20000400000 */
[----:B------:R-:W-:Y:S01]  /*69a0*/  LOP3.LUT R22, R19, R22, RZ, 0xfc, !PT ;  /* 0x0000001613167212 */ /* 0x000fe200078efcff */
[----:B------:R1:W2:Y:S01]  /*69b0*/  SHFL.IDX PT, R16, R16, R11, 0x1c1f ;  /* 0x001c1f0b10107589 */ /* 0x0002a200000e0000 */
[----:B------:R-:W-:Y:S01]  /*69c0*/  SEL R18, R27, R24, P1 ;  /* 0x000000181b127207 */ /* 0x000fe20000800000 */
[----:B------:R-:W-:Y:S01]  /*69d0*/  FMUL R83, R83, R89 ;  /* 0x0000005953537220 */ /* 0x000fe20000400000 */
[----:B------:R-:W-:Y:S01]  /*69e0*/  SEL R27, R24, R27, P1 ;  /* 0x0000001b181b7207 */ /* 0x000fe20000800000 */
[----:B------:R1:W3:Y:S01]  /*69f0*/  SHFL.IDX PT, R23, R23, R12, 0x1c1f ;  /* 0x001c1f0c17177589 */ /* 0x0002e200000e0000 */
[----:B------:R-:W-:Y:S01]  /*6a00*/  SEL R24, R31, R14, P1 ;  /* 0x0000000e1f187207 */ /* 0x000fe20000800000 */
[----:B------:R-:W-:Y:S01]  /*6a10*/  FMUL R86, R86, R89 ;  /* 0x0000005956567220 */ /* 0x000fe20000400000 */
[----:B------:R-:W-:Y:S01]  /*6a20*/  SEL R31, R14, R31, P1 ;  /* 0x0000001f0e1f7207 */ /* 0x000fe20000800000 */
[----:B------:R1:W4:Y:S01]  /*6a30*/  SHFL.IDX PT, R18, R18, R11, 0x1c1f ;  /* 0x001c1f0b12127589 */ /* 0x00032200000e0000 */
[----:B------:R-:W-:Y:S01]  /*6a40*/  SEL R14, R22, R5, P1 ;  /* 0x00000005160e7207 */ /* 0x000fe20000800000 */
[----:B------:R-:W-:Y:S01]  /*6a50*/  FMUL R87, R87, R89 ;  /* 0x0000005957577220 */ /* 0x000fe20000400000 */
[----:B------:R-:W-:Y:S01]  /*6a60*/  SEL R5, R5, R22, P1 ;  /* 0x0000001605057207 */ /* 0x000fe20000800000 */
[----:B------:R1:W1:Y:S01]  /*6a70*/  SHFL.IDX PT, R27, R27, R12, 0x1c1f ;  /* 0x001c1f0c1b1b7589 */ /* 0x00026200000e0000 */
[----:B------:R-:W-:Y:S01]  /*6a80*/  SHF.L.U32 R13, R0, 0x1f, RZ ;  /* 0x0000001f000d7819 */ /* 0x000fe200000006ff */
[-C--:B------:R-:W-:Y:S01]  /*6a90*/  FMUL R69, R69, R20.reuse ;  /* 0x0000001445457220 */ /* 0x080fe20000400000 */
[-C--:B------:R-:W-:Y:S01]  /*6aa0*/  FMUL R72, R72, R20.reuse ;  /* 0x0000001448487220 */ /* 0x080fe20000400000 */
[----:B------:R1:W1:Y:S01]  /*6ab0*/  SHFL.IDX PT, R41, R24, R11, 0x1c1f ;  /* 0x001c1f0b18297589 */ /* 0x00026200000e0000 */
[----:B------:R1:W1:Y:S01]  /*6ac0*/  SYNCS.PHASECHK.TRANS64.TRYWAIT P3, [UR6+0x7000], R13 ;  /* 0x0070000dff0075a7 */ /* 0x0002620008060146 */
[-C--:B------:R-:W-:Y:S01]  /*6ad0*/  FMUL R73, R73, R20.reuse ;  /* 0x0000001449497220 */ /* 0x080fe20000400000 */
[-C--:B------:R-:W-:Y:S01]  /*6ae0*/  FMUL R76, R76, R20.reuse ;  /* 0x000000144c4c7220 */ /* 0x080fe20000400000 */
[----:B------:R1:W1:Y:S01]  /*6af0*/  SHFL.IDX PT, R22, R31, R12, 0x1c1f ;  /* 0x001c1f0c1f167589 */ /* 0x00026200000e0000 */
[-C--:B------:R-:W-:Y:S01]  /*6b00*/  FMUL R77, R77, R20.reuse ;  /* 0x000000144d4d7220 */ /* 0x080fe20000400000 */
[-C--:B------:R-:W-:Y:S01]  /*6b10*/  FMUL R80, R80, R20.reuse ;  /* 0x0000001450507220 */ /* 0x080fe20000400000 */
[-C--:B------:R-:W-:Y:S01]  /*6b20*/  FMUL R81, R81, R20.reuse ;  /* 0x0000001451517220 */ /* 0x080fe20000400000 */
[----:B------:R1:W1:Y:S01]  /*6b30*/  SHFL.IDX PT, R14, R14, R11, 0x1c1f ;  /* 0x001c1f0b0e0e7589 */ /* 0x00026200000e0000 */
[-C--:B------:R-:W-:Y:S01]  /*6b40*/  FMUL R84, R84, R20.reuse ;  /* 0x0000001454547220 */ /* 0x080fe20000400000 */
[----:B------:R-:W-:-:S02]  /*6b50*/  FMUL R85, R85, R20 ;  /* 0x0000001455557220 */ /* 0x000fc40000400000 */
[----:B------:R1:W1:Y:S01]  /*6b60*/  SHFL.IDX PT, R5, R5, R12, 0x1c1f ;  /* 0x001c1f0c05057589 */ /* 0x00026200000e0000 */
[----:B--23--:R-:W-:Y:S05]  /*6b70*/  @!P0 BRA `(.L_x_39) ;  /* 0x0000000000048947 */ /* 0x00cfea0003800000 */
[----:B------:R-:W-:Y:S01]  /*6b80*/  BPT.TRAP 0x1 ;  /* 0x000000040000795c */ /* 0x000fe20000300000 */
.L_x_39:
[----:B-1----:R-:W-:Y:S05]  /*6b90*/  @P3 BRA `(.L_x_40) ;  /* 0x0000000000083947 */ /* 0x002fea0003800000 */
[----:B------:R-:W1:Y:S02]  /*6ba0*/  SYNCS.PHASECHK.TRANS64.TRYWAIT P3, [UR6+0x7000], R13 ;  /* 0x0070000dff0075a7 */ /* 0x000e640008060146 */
[----:B-1----:R-:W-:Y:S05]  /*6bb0*/  @!P3 BRA `(.L_x_41) ;  /* 0x000000280064b947 */ /* 0x002fea0003800000 */
.L_x_40:
[-C--:B----4-:R-:W-:Y:S01]  /*6bc0*/  PRMT R26, R18, R7.reuse, R27 ;  /* 0x00000007121a7216 */ /* 0x090fe2000000001b */
[----:B------:R-:W-:Y:S01]  /*6bd0*/  ULEA UR6, UR14, UR12, 0x8 ;  /* 0x0000000c0e067291 */ /* 0x000fe2000f8e403f */
[CCC-:B------:R-:W-:Y:S01]  /*6be0*/  PRMT R24, R16.reuse, R7.reuse, R23.reuse ;  /* 0x0000000710187216 */ /* 0x1c0fe20000000017 */
[----:B------:R-:W-:Y:S01]  /*6bf0*/  UMOV UR7, 0x80000020 ;  /* 0x8000002000077882 */ /* 0x000fe20000000000 */
[-C--:B------:R-:W-:Y:S02]  /*6c00*/  PRMT R25, R16, R8.reuse, R23 ;  /* 0x0000000810197216 */ /* 0x080fe40000000017 */
[-C--:B------:R-:W-:Y:S02]  /*6c10*/  PRMT R27, R18, R8.reuse, R27 ;  /* 0x00000008121b7216 */ /* 0x080fe4000000001b */
[C-C-:B------:R-:W-:Y:S02]  /*6c20*/  PRMT R40, R41.reuse, R7, R22.reuse ;  /* 0x0000000729287216 */ /* 0x140fe40000000016 */
[----:B------:R-:W-:Y:S01]  /*6c30*/  WARPGROUP.ARRIVE ;  /* 0x00000000000079c5 */ /* 0x000fe20000000000 */
[----:B------:R-:W-:-:S02]  /*6c40*/  PRMT R41, R41, R8, R22 ;  /* 0x0000000829297216 */ /* 0x000fc40000000016 */
[C-C-:B------:R-:W-:Y:S02]  /*6c50*/  PRMT R42, R14.reuse, R7, R5.reuse ;  /* 0x000000070e2a7216 */ /* 0x140fe40000000005 */
[----:B------:R-:W-:Y:S01]  /*6c60*/  PRMT R43, R14, R8, R5 ;  /* 0x000000080e2b7216 */ /* 0x000fe20000000005 */
        /* <DEDUP_REMOVED lines=9> */
.L_x_42:
[----:B------:R-:W-:-:S04]  /*6d00*/  ULEA UR6, UR13, UR37, 0x3 ;  /* 0x000000250d067291 */ /* 0x000fc8000f8e183f */
[----:B------:R-:W-:-:S04]  /*6d10*/  UIADD3 UR6, UR6, 0x7028, URZ ;  /* 0x0000702806067890 */ /* 0x000fc8000fffe03f */
[----:B------:R-:W-:-:S09]  /*6d20*/  UPRMT UR6, URZ, 0x654, UR6 ;  /* 0x000006543f067896 */ /* 0x000fd20008000006 */
[----:B------:R-:W-:Y:S01]  /*6d30*/  SYNCS.ARRIVE.TRANS64.RED.A1T0 RZ, [UR6], RZ ;  /* 0x000000ffffff79a7 */ /* 0x000fe20008100406 */
[----:B------:R-:W-:Y:S05]  /*6d40*/  @P2 BRA `(.L_x_43) ;  /* 0x0000000000042947 */ /* 0x000fea0003800000 */
[----:B------:R-:W-:Y:S01]  /*6d50*/  BPT.TRAP 0x1 ;  /* 0x000000040000795c */ /* 0x000fe20000300000 */
.L_x_43:
[----:B------:R-:W-:-:S04]  /*6d60*/  UIADD3 UR13, UR13, 0x1, URZ ;  /* 0x000000010d0d7890 */ /* 0x000fc8000fffe03f */
[----:B------:R-:W-:-:S04]  /*6d70*/  UISETP.NE.AND UP0, UPT, UR13, 0x5, UPT ;  /* 0x000000050d00788c */ /* 0x000fc8000bf05270 */
[----:B------:R-:W-:Y:S01]  /*6d80*/  USEL UR13, UR13, URZ, UP0 ;  /* 0x0000003f0d0d7287 */ /* 0x000fe20008000000 */
[----:B------:R-:W-:Y:S11]  /*6d90*/  @!P0 BRA `(.L_x_44) ;  /* 0x0000000000048947 */ /* 0x000ff60003800000 */
[----:B------:R-:W-:Y:S01]  /*6da0*/  BPT.TRAP 0x1 ;  /* 0x000000040000795c */ /* 0x000fe20000300000 */
.L_x_44:
[----:B------:R-:W-:-:S04]  /*6db0*/  ULEA UR6, UR13, UR37, 0x3 ;  /* 0x000000250d067291 */ /* 0x000fc8000f8e183f */
[----:B------:R-:W-:-:S04]  /*6dc0*/  UIADD3 UR6, UR6, 0x7028, URZ ;  /* 0x0000702806067890 */ /* 0x000fc8000fffe03f */
[----:B------:R-:W-:-:S09]  /*6dd0*/  UPRMT UR6, URZ, 0x654, UR6 ;  /* 0x000006543f067896 */ /* 0x000fd20008000006 */
[----:B------:R-:W-:Y:S01]  /*6de0*/  SYNCS.ARRIVE.TRANS64.RED.A1T0 RZ, [UR6], RZ ;  /* 0x000000ffffff79a7 */ /* 0x000fe20008100406 */
[----:B------:R-:W-:Y:S05]  /*6df0*/  @P2 BRA `(.L_x_45) ;  /* 0x0000000000042947 */ /* 0x000fea0003800000 */
[----:B------:R-:W-:Y:S01]  /*6e00*/  BPT.TRAP 0x1 ;  /* 0x000000040000795c */ /* 0x000fe20000300000 */
.L_x_45:
        /* <DEDUP_REMOVED lines=14> */
.L_x_35:
[----:B------:R-:W2:Y:S01]  /*6ef0*/  SHFL.BFLY PT, R0, R9, 0x1, 0x1f ;  /* 0x0c201f0009007f89 */ /* 0x000ea200000e0000 */
[----:B------:R-:W-:Y:S01]  /*6f00*/  BSSY B0, `(.L_x_47) ;  /* 0x0000024000007945 */ /* 0x000fe20003800000 */
[----:B------:R-:W-:Y:S02]  /*6f10*/  IMAD.MOV.U32 R11, RZ, RZ, 0x7f800000 ;  /* 0x7f800000ff0b7424 */ /* 0x000fe400078e00ff */
[----:B------:R-:W3:Y:S01]  /*6f20*/  SHFL.BFLY PT, R3, R10, 0x1, 0x1f ;  /* 0x0c201f000a037f89 */ /* 0x000ee200000e0000 */
[----:B------:R-:W-:Y:S02]  /*6f30*/  IMAD.MOV.U32 R8, RZ, RZ, 0x3f800000 ;  /* 0x3f800000ff087424 */ /* 0x000fe400078e00ff */
[----:B------:R-:W-:Y:S02]  /*6f40*/  IMAD.MOV.U32 R2, RZ, RZ, 0x3f800000 ;  /* 0x3f800000ff027424 */ /* 0x000fe400078e00ff */
[----:B--2---:R-:W-:Y:S01]  /*6f50*/  FADD R0, R0, R9 ;  /* 0x0000000900007221 */ /* 0x004fe20000000000 */
[----:B------:R-:W-:-:S02]  /*6f60*/  IMAD.MOV.U32 R9, RZ, RZ, 0x7f800000 ;  /* 0x7f800000ff097424 */ /* 0x000fc400078e00ff */
[----:B---3--:R-:W-:Y:S02]  /*6f70*/  FADD R16, R3, R10 ;  /* 0x0000000a03107221 */ /* 0x008fe40000000000 */
[----:B------:R-:W2:Y:S04]  /*6f80*/  SHFL.BFLY PT, R5, R0, 0x2, 0x1f ;  /* 0x0c401f0000057f89 */ /* 0x000ea800000e0000 */
[----:B------:R-:W3:Y:S01]  /*6f90*/  SHFL.BFLY PT, R17, R16, 0x2, 0x1f ;  /* 0x0c401f0010117f89 */ /* 0x000ee200000e0000 */
[C---:B--2---:R-:W-:Y:S01]  /*6fa0*/  FSETP.NE.AND P0, PT, R0.reuse, -R5, PT ;  /* 0x800000050000720b */ /* 0x044fe20003f05000 */
[----:B------:R-:W-:Y:S01]  /*6fb0*/  FADD R5, R0, R5 ;  /* 0x0000000500057221 */ /* 0x000fe20000000000 */
[----:B---3--:R-:W-:-:S11]  /*6fc0*/  FADD R7, R16, R17 ;  /* 0x0000001110077221 */ /* 0x008fd60000000000 */
[----:B------:R-:W-:Y:S05]  /*6fd0*/  @!P0 BRA `(.L_x_48) ;  /* 0x0000000000588947 */ /* 0x000fea0003800000 */
[----:B------:R-:W-:Y:S01]  /*6fe0*/  VIADD R0, R5, 0x1800000 ;  /* 0x0180000005007836 */ /* 0x000fe20000000000 */
[----:B------:R-:W-:Y:S04]  /*6ff0*/  BSSY B1, `(.L_x_49) ;  /* 0x000000d000017945 */ /* 0x000fe80003800000 */
[----:B------:R-:W-:-:S04]  /*7000*/  LOP3.LUT R0, R0, 0x7f800000, RZ, 0xc0, !PT ;  /* 0x7f80000000007812 */ /* 0x000fc800078ec0ff */
[----:B------:R-:W-:-:S13]  /*7010*/  ISETP.GT.U32.AND P0, PT, R0, 0x1ffffff, PT ;  /* 0x01ffffff0000780c */ /* 0x000fda0003f04070 */
[----:B------:R-:W-:Y:S05]  /*7020*/  @P0 BRA `(.L_x_50) ;  /* 0x0000000000140947 */ /* 0x000fea0003800000 */
[----:B------:R-:W-:Y:S01]  /*7030*/  IMAD.MOV.U32 R2, RZ, RZ, R5 ;  /* 0x000000ffff027224 */ /* 0x000fe200078e0005 */
[----:B------:R-:W-:-:S07]  /*7040*/  MOV R15, 0x7060 ;  /* 0x00007060000f7802 */ /* 0x000fce0000000f00 */
[----:B-1----:R-:W-:Y:S05]  /*7050*/  CALL.REL.NOINC `($__internal_0_$__cuda_sm20_rcp_rn_f32_slowpath) ;  /* 0x0000002400e47944 */ /* 0x002fea0003c00000 */
[----:B------:R-:W-:Y:S01]  /*7060*/  IMAD.MOV.U32 R2, RZ, RZ, R0 ;  /* 0x000000ffff027224 */ /* 0x000fe200078e0000 */
[----:B------:R-:W-:Y:S06]  /*7070*/  BRA `(.L_x_51) ;  /* 0x0000000000107947 */ /* 0x000fec0003800000 */
.L_x_50:
[----:B------:R-:W2:Y:S02]  /*7080*/  MUFU.RCP R2, R5 ;  /* 0x0000000500027308 */ /* 0x000ea40000001000 */
[----:B--2---:R-:W-:-:S04]  /*7090*/  FFMA R0, R5, R2, -1 ;  /* 0xbf80000005007423 */ /* 0x004fc80000000002 */
[----:B------:R-:W-:-:S04]  /*70a0*/  FADD.FTZ R3, -R0, -RZ ;  /* 0x800000ff00037221 */ /* 0x000fc80000010100 */
[----:B------:R-:W-:-:S07]  /*70b0*/  FFMA R2, R2, R3, R2 ;  /* 0x0000000302027223 */ /* 0x000fce0000000002 */
.L_x_51:
[----:B------:R-:W-:Y:S05]  /*70c0*/  BSYNC B1 ;  /* 0x0000000000017941 */ /* 0x000fea0003800000 */
.L_x_49:
[----:B------:R-:W-:Y:S01]  /*70d0*/  FSETP.GEU.AND P0, PT, |R5|, 1.175494350822287508e-38, PT ;  /* 0x008000000500780b */ /* 0x000fe20003f0e200 */
[----:B------:R-:W-:-:S12]  /*70e0*/  ULDC UR4, c[0x0][0x600] ;  /* 0x0001800000047ab9 */ /* 0x000fd80000000800 */
[----:B------:R-:W-:-:S04]  /*70f0*/  @!P0 FMUL R5, R5, 16777216 ;  /* 0x4b80000005058820 */ /* 0x000fc80000400000 */
[----:B------:R-:W2:Y:S02]  /*7100*/  MUFU.LG2 R0, R5 ;  /* 0x0000000500007308 */ /* 0x000ea40000000c00 */
[----:B--2---:R-:W-:-:S04]  /*7110*/  @!P0 FADD R0, R0, -24 ;  /* 0xc1c0000000008421 */ /* 0x004fc80000000000 */
[----:B------:R-:W-:-:S04]  /*7120*/  FMUL R9, R0, 0.69314718246459960938 ;  /* 0x3f31721800097820 */ /* 0x000fc80000400000 */
[----:B------:R-:W-:-:S07]  /*7130*/  FFMA R9, R4, UR4, R9 ;  /* 0x0000000404097c23 */ /* 0x000fce0008000009 */
.L_x_48:
[----:B------:R-:W-:Y:S05]  /*7140*/  BSYNC B0 ;  /* 0x0000000000007941 */ /* 0x000fea0003800000 */
.L_x_47:
[----:B------:R-:W-:Y:S01]  /*7150*/  FSETP.NE.AND P0, PT, R16, -R17, PT ;  /* 0x800000111000720b */ /* 0x000fe20003f05000 */
[----:B------:R-:W-:Y:S01]  /*7160*/  ULDC UR4, c[0x0][0x608] ;  /* 0x0001820000047ab9 */ /* 0x000fe20000000800 */
[----:B------:R-:W-:Y:S01]  /*7170*/  BSSY B0, `(.L_x_52) ;  /* 0x0000029000007945 */ /* 0x000fe20003800000 */
[----:B------:R-:W-:-:S04]  /*7180*/  FMUL R2, R2, UR4 ;  /* 0x0000000402027c20 */ /* 0x000fc80008400000 */
[-C--:B------:R-:W-:Y:S01]  /*7190*/  FMUL R56, R56, R2.reuse ;  /* 0x0000000238387220 */ /* 0x080fe20000400000 */
        /* <DEDUP_REMOVED lines=14> */
[----:B------:R-:W-:Y:S01]  /*7280*/  FMUL R36, R85, R2 ;  /* 0x0000000255247220 */ /* 0x000fe20000400000 */
[----:B------:R-:W-:Y:S06]  /*7290*/  @!P0 BRA `(.L_x_53) ;  /* 0x0000000000588947 */ /* 0x000fec0003800000 */
        /* <DEDUP_REMOVED lines=10> */
.L_x_55:
[----:B------:R-:W2:Y:S02]  /*7340*/  MUFU.RCP R8, R7 ;  /* 0x0000000700087308 */ /* 0x000ea40000001000 */
[----:B--2---:R-:W-:-:S04]  /*7350*/  FFMA R0, R7, R8, -1 ;  /* 0xbf80000007007423 */ /* 0x004fc80000000008 */
[----:B------:R-:W-:-:S04]  /*7360*/  FADD.FTZ R3, -R0, -RZ ;  /* 0x800000ff00037221 */ /* 0x000fc80000010100 */
[----:B------:R-:W-:-:S07]  /*7370*/  FFMA R8, R8, R3, R8 ;  /* 0x0000000308087223 */ /* 0x000fce0000000008 */
.L_x_56:
[----:B------:R-:W-:Y:S05]  /*7380*/  BSYNC B1 ;  /* 0x0000000000017941 */ /* 0x000fea0003800000 */
.L_x_54:
[----:B------:R-:W-:Y:S01]  /*7390*/  FSETP.GEU.AND P0, PT, |R7|, 1.175494350822287508e-38, PT ;  /* 0x008000000700780b */ /* 0x000fe20003f0e200 */
[----:B------:R-:W-:-:S12]  /*73a0*/  ULDC UR4, c[0x0][0x600] ;  /* 0x0001800000047ab9 */ /* 0x000fd80000000800 */
[----:B------:R-:W-:-:S04]  /*73b0*/  @!P0 FMUL R7, R7, 16777216 ;  /* 0x4b80000007078820 */ /* 0x000fc80000400000 */
[----:B------:R-:W2:Y:S02]  /*73c0*/  MUFU.LG2 R0, R7 ;  /* 0x0000000700007308 */ /* 0x000ea40000000c00 */
[----:B--2---:R-:W-:-:S04]  /*73d0*/  @!P0 FADD R0, R0, -24 ;  /* 0xc1c0000000008421 */ /* 0x004fc80000000000 */
[----:B------:R-:W-:-:S04]  /*73e0*/  FMUL R11, R0, 0.69314718246459960938 ;  /* 0x3f317218000b7820 */ /* 0x000fc80000400000 */
[----:B------:R-:W-:-:S07]  /*73f0*/  FFMA R11, R6, UR4, R11 ;  /* 0x00000004060b7c23 */ /* 0x000fce000800000b */
.L_x_53:
[----:B------:R-:W-:Y:S05]  /*7400*/  BSYNC B0 ;  /* 0x0000000000007941 */ /* 0x000fea0003800000 */
.L_x_52:
[----:B------:R-:W-:Y:S01]  /*7410*/  UISETP.NE.AND UP0, UPT, UR36, 0x1, UPT ;  /* 0x000000012400788c */ /* 0x000fe2000bf05270 */
[----:B------:R-:W2:Y:S01]  /*7420*/  S2R R17, SR_TID.X ;  /* 0x0000000000117919 */ /* 0x000ea20000002100 */
[----:B------:R-:W-:Y:S02]  /*7430*/  ULDC.64 UR8, c[0x0][0x208] ;  /* 0x0000820000087ab9 */ /* 0x000fe40000000a00 */
[----:B------:R-:W-:-:S06]  /*7440*/  USEL UR4, URZ, 0x1, UP0 ;  /* 0x000000013f047887 */ /* 0x000fcc0008000000 */
[----:B------:R-:W-:Y:S01]  /*7450*/  IMAD.U32 R0, RZ, RZ, UR4 ;  /* 0x00000004ff007e24 */ /* 0x000fe2000f8e00ff */
[----:B------:R-:W-:Y:S02]  /*7460*/  ULDC UR4, c[0x0][0x608] ;  /* 0x0001820000047ab9 */ /* 0x000fe40000000800 */
[----:B------:R-:W-:Y:S02]  /*7470*/  FMUL R8, R8, UR4 ;  /* 0x0000000408087c20 */ /* 0x000fe40008400000 */
[----:B------:R-:W-:-:S04]  /*7480*/  SHF.L.U32 R0, R0, 0x1f, RZ ;  /* 0x0000001f00007819 */ /* 0x000fc800000006ff */
[----:B------:R-:W3:Y:S01]  /*7490*/  SYNCS.PHASECHK.TRANS64.TRYWAIT P0, [UR15+0x8], R0 ;  /* 0x00000800ff0075a7 */ /* 0x000ee2000800014f */
[C---:B--2---:R-:W-:Y:S02]  /*74a0*/  LOP3.LUT P1, RZ, R17.reuse, 0x3, RZ, 0xc0, !PT ;  /* 0x0000000311ff7812 */ /* 0x044fe4000782c0ff */
[----:B------:R-:W-:Y:S01]  /*74b0*/  LOP3.LUT R16, R17, 0x7f, RZ, 0xc0, !PT ;  /* 0x0000007f11107812 */ /* 0x000fe200078ec0ff */
[----:B---3--:R-:W-:Y:S10]  /*74c0*/  @!P0 BRA `(.L_x_57) ;  /* 0x0000002000388947 */ /* 0x008ff40003800000 */
.L_x_106:
[----:B------:R-:W-:Y:S01]  /*74d0*/  USHF.L.U32 UR42, UR42, 0x6, URZ ;  /* 0x000000062a2a7899 */ /* 0x000fe2000800063f */
[----:B------:R-:W-:Y:S01]  /*74e0*/  BSSY B0, `(.L_x_58) ;  /* 0x0000018000007945 */ /* 0x000fe20003800000 */
[----:B------:R-:W-:Y:S02]  /*74f0*/  SHF.R.U32.HI R17, RZ, 0x2, R17 ;  /* 0x00000002ff117819 */ /* 0x000fe40000011611 */
[----:B------:R-:W-:Y:S01]  /*7500*/  SHF.R.U32.HI R18, RZ, 0x5, R16 ;  /* 0x00000005ff127819 */ /* 0x000fe20000011610 */
[----:B------:R-:W-:Y:S07]  /*7510*/  @P1 BRA `(.L_x_59) ;  /* 0x0000000000501947 */ /* 0x000fee0003800000 */
[----:B------:R-:W3:Y:S01]  /*7520*/  S2UR UR4, SR_CTAID.Y ;  /* 0x00000000000479c3 */ /* 0x000ee20000002600 */
[----:B--2---:R-:W-:Y:S01]  /*7530*/  IMAD.SHL.U32 R3, R18, 0x10, RZ ;  /* 0x0000001012037824 */ /* 0x004fe200078e00ff */
[----:B------:R-:W-:Y:S01]  /*7540*/  LOP3.LUT R0, R17, 0x7, RZ, 0xc0, !PT ;  /* 0x0000000711007812 */ /* 0x000fe200078ec0ff */
[----:B------:R-:W-:-:S03]  /*7550*/  ULDC.64 UR6, c[0x0][0x688] ;  /* 0x0001a20000067ab9 */ /* 0x000fc60000000a00 */
[----:B------:R-:W-:Y:S02]  /*7560*/  LOP3.LUT R0, R3, 0xfffffff0, R0, 0xe2, !PT ;  /* 0xfffffff003007812 */ /* 0x000fe400078ee200 */
[----:B------:R-:W2:Y:S03]  /*7570*/  S2UR UR5, SR_CTAID.Z ;  /* 0x00000000000579c3 */ /* 0x000ea60000002700 */
[----:B------:R-:W-:-:S04]  /*7580*/  VIADD R3, R0, UR42 ;  /* 0x0000002a00037c36 */ /* 0x000fc80008000000 */
[----:B------:R-:W-:Y:S01]  /*7590*/  VIADD R2, R3, 0x8 ;  /* 0x0000000803027836 */ /* 0x000fe20000000000 */
[----:B---3--:R-:W-:-:S04]  /*75a0*/  UIMAD UR4, UR4, UR6, UR42 ;  /* 0x00000006040472a4 */ /* 0x008fc8000f8e022a */
[----:B--2---:R-:W-:-:S03]  /*75b0*/  UIMAD UR4, UR5, UR7, UR4 ;  /* 0x00000007050472a4 */ /* 0x004fc6000f8e0204 */
[----:B------:R-:W-:Y:S02]  /*75c0*/  ULDC UR5, c[0x0][0x288] ;  /* 0x0000a20000057ab9 */ /* 0x000fe40000000800 */
[----:B------:R-:W-:Y:S02]  /*75d0*/  ISETP.GE.U32.AND P0, PT, R3, UR5, PT ;  /* 0x0000000503007c0c */ /* 0x000fe4000bf06070 */
[----:B------:R-:W-:Y:S02]  /*75e0*/  IADD3 R0, P2, R0, UR4, RZ ;  /* 0x0000000400007c10 */ /* 0x000fe4000ff5e0ff */
[----:B------:R-:W-:Y:S01]  /*75f0*/  ISETP.GE.U32.AND P1, PT, R2, UR5, PT ;  /* 0x0000000502007c0c */ /* 0x000fe2000bf26070 */
[----:B------:R-:W-:Y:S02]  /*7600*/  ULDC.64 UR4, c[0x0][0x680] ;  /* 0x0001a00000047ab9 */ /* 0x000fe40000000a00 */
[----:B------:R-:W-:Y:S01]  /*7610*/  IMAD.X R3, RZ, RZ, RZ, P2 ;  /* 0x000000ffff037224 */ /* 0x000fe200010e06ff */
[----:B------:R-:W-:-:S04]  /*7620*/  LEA R2, P2, R0, UR4, 0x2 ;  /* 0x0000000400027c11 */ /* 0x000fc8000f8410ff */
[----:B------:R-:W-:-:S05]  /*7630*/  LEA.HI.X R3, R0, UR5, R3, 0x2, P2 ;  /* 0x0000000500037c11 */ /* 0x000fca00090f1403 */
[----:B------:R3:W-:Y:S04]  /*7640*/  @!P0 STG.E desc[UR8][R2.64], R9 ;  /* 0x0000000902008986 */ /* 0x0007e8000c101908 */
[----:B------:R3:W-:Y:S02]  /*7650*/  @!P1 STG.E desc[UR8][R2.64+0x20], R11 ;  /* 0x0000200b02009986 */ /* 0x0007e4000c101908 */
.L_x_59:
[----:B------:R-:W-:Y:S05]  /*7660*/  BSYNC B0 ;  /* 0x0000000000007941 */ /* 0x000fea0003800000 */
.L_x_58:
[----:B------:R-:W-:Y:S01]  /*7670*/  ULDC.64 UR4, c[0x0][0x730] ;  /* 0x0001cc0000047ab9 */ /* 0x000fe20000000a00 */
[-C--:B------:R-:W-:Y:S01]  /*7680*/  FMUL R58, R58, R8.reuse ;  /* 0x000000083a3a7220 */ /* 0x080fe20000400000 */
[----:B------:R-:W-:Y:S01]  /*7690*/  ISETP.NE.U32.AND P0, PT, RZ, UR4, PT ;  /* 0x00000004ff007c0c */ /* 0x000fe2000bf05070 */
[-C--:B------:R-:W-:Y:S01]  /*76a0*/  FMUL R38, R59, R8.reuse ;  /* 0x000000083b267220 */ /* 0x080fe20000400000 */
[-C--:B------:R-:W-:Y:S01]  /*76b0*/  FMUL R62, R62, R8.reuse ;  /* 0x000000083e3e7220 */ /* 0x080fe20000400000 */
[-C--:B------:R-:W-:Y:S01]  /*76c0*/  FMUL R40, R63, R8.reuse ;  /* 0x000000083f287220 */ /* 0x080fe20000400000 */
[----:B------:R-:W-:Y:S01]  /*76d0*/  ISETP.NE.AND.EX P0, PT, RZ, UR5, PT, P0 ;  /* 0x00000005ff007c0c */ /* 0x000fe2000bf05300 */
        /* <DEDUP_REMOVED lines=12> */
[----:B------:R-:W-:Y:S06]  /*77a0*/  @P0 BRA `(.L_x_60) ;  /* 0x0000000000200947 */ /* 0x000fec0003800000 */
[----:B------:R-:W-:Y:S02]  /*77b0*/  ULDC.64 UR4, c[0x0][0x728] ;  /* 0x0001ca0000047ab9 */ /* 0x000fe40000000a00 */
[----:B------:R-:W-:-:S04]  /*77c0*/  ISETP.NE.U32.AND P0, PT, RZ, UR4, PT ;  /* 0x00000004ff007c0c */ /* 0x000fc8000bf05070 */
[----:B------:R-:W-:-:S13]  /*77d0*/  ISETP.NE.AND.EX P0, PT, RZ, UR5, PT, P0 ;  /* 0x00000005ff007c0c */ /* 0x000fda000bf05300 */
[----:B------:R-:W-:Y:S05]  /*77e0*/  @!P0 BRA `(.L_x_61) ;  /* 0x00000000000c8947 */ /* 0x000fea0003800000 */
[----:B--23--:R-:W2:Y:S02]  /*77f0*/  LDC.64 R2, c[0x0][0x728] ;  /* 0x0001ca00ff027b82 */ /* 0x00cea40000000a00 */
[----:B--2---:R2:W5:Y:S01]  /*7800*/  LDG.E R2, desc[UR8][R2.64] ;  /* 0x0000000802027981 */ /* 0x004562000c1e1900 */
[----:B------:R-:W-:Y:S05]  /*7810*/  BRA `(.L_x_60) ;  /* 0x0000000000047947 */ /* 0x000fea0003800000 */
.L_x_61:
[----:B---3--:R-:W4:Y:S02]  /*7820*/  LDC R2, c[0x0][0x720] ;  /* 0x0001c800ff027b82 */ /* 0x008f240000000800 */
.L_x_60:
[----:B--2---:R-:W-:Y:S01]  /*7830*/  MOV R0, RZ ;  /* 0x000000ff00007202 */ /* 0x004fe20000000f00 */
[----:B----45:R-:W-:-:S03]  /*7840*/  IMAD.MOV.U32 R35, RZ, RZ, R2 ;  /* 0x000000ffff237224 */ /* 0x030fc600078e0002 */
[----:B------:R-:W-:-:S13]  /*7850*/  LOP3.LUT P0, RZ, R0, 0x1bf, RZ, 0xc0, !PT ;  /* 0x000001bf00ff7812 */ /* 0x000fda000780c0ff */
[----:B------:R-:W-:Y:S05]  /*7860*/  @!P0 BRA `(.L_x_62) ;  /* 0x0000000000408947 */ /* 0x000fea0003800000 */
[----:B------:R-:W-:Y:S01]  /*7870*/  MOV R0, 0x0 ;  /* 0x0000000000007802 */ /* 0x000fe20000000f00 */
[----:B------:R-:W-:Y:S01]  /*7880*/  ULDC.64 UR4, c[0x4][0x68] ;  /* 0x01001a0000047ab9 */ /* 0x000fe20000000a00 */
[----:B------:R-:W-:Y:S01]  /*7890*/  ULDC.64 UR6, c[0x4][0x8] ;  /* 0x0100020000067ab9 */ /* 0x000fe20000000a00 */
[----:B------:R-:W-:Y:S01]  /*78a0*/  IMAD.U32 R4, RZ, RZ, UR4 ;  /* 0x00000004ff047e24 */ /* 0x000fe2000f8e00ff */
[----:B---3--:R2:W3:Y:S01]  /*78b0*/  LDC.64 R2, c[0x4][R0] ;  /* 0x0100000000027b82 */ /* 0x0084e20000000a00 */
[----:B------:R-:W-:Y:S01]  /*78c0*/  IMAD.U32 R5, RZ, RZ, UR5 ;  /* 0x00000005ff057e24 */ /* 0x000fe2000f8e00ff */
[----:B------:R-:W-:Y:S01]  /*78d0*/  ULDC.64 UR4, c[0x4][0x70] ;  /* 0x01001c0000047ab9 */ /* 0x000fe20000000a00 */
[----:B------:R-:W-:Y:S02]  /*78e0*/  IMAD.U32 R10, RZ, RZ, UR6 ;  /* 0x00000006ff0a7e24 */ /* 0x000fe4000f8e00ff */
[----:B------:R-:W-:Y:S02]  /*78f0*/  IMAD.U32 R6, RZ, RZ, UR4 ;  /* 0x00000004ff067e24 */ /* 0x000fe4000f8e00ff */
[----:B------:R-:W-:-:S02]  /*7900*/  IMAD.U32 R7, RZ, RZ, UR5 ;  /* 0x00000005ff077e24 */ /* 0x000fc4000f8e00ff */
[----:B------:R-:W-:Y:S02]  /*7910*/  IMAD.U32 R11, RZ, RZ, UR7 ;  /* 0x00000007ff0b7e24 */ /* 0x000fe4000f8e00ff */
[----:B------:R-:W-:Y:S02]  /*7920*/  IMAD.MOV.U32 R8, RZ, RZ, 0x70 ;  /* 0x00000070ff087424 */ /* 0x000fe400078e00ff */
[----:B------:R-:W-:Y:S02]  /*7930*/  IMAD.MOV.U32 R12, RZ, RZ, 0x1 ;  /* 0x00000001ff0c7424 */ /* 0x000fe400078e00ff */
[----:B-12---:R-:W-:-:S07]  /*7940*/  IMAD.MOV.U32 R13, RZ, RZ, RZ ;  /* 0x000000ffff0d7224 */ /* 0x006fce00078e00ff */
[----:B------:R-:W-:-:S07]  /*7950*/  LEPC R20, `(.L_x_62) ;  /* 0x000000001014794e */ /* 0x000fce0000000000 */
[----:B---3--:R-:W-:Y:S05]  /*7960*/  CALL.ABS.NOINC R2 ;  /* 0x0000000002007343 */ /* 0x008fea0003c00000 */
.L_x_62:
[----:B-1----:R-:W-:Y:S02]  /*7970*/  IMAD.U32 R19, RZ, RZ, UR37 ;  /* 0x00000025ff137e24 */ /* 0x002fe4000f8e00ff */
[----:B------:R-:W-:-:S04]  /*7980*/  IMAD.U32 R0, RZ, RZ, UR36 ;  /* 0x00000024ff007e24 */ /* 0x000fc8000f8e00ff */
[----:B------:R-:W-:-:S04]  /*7990*/  IMAD R19, R0, 0x1200, R19 ;  /* 0x0000120000137824 */ /* 0x000fc800078e0213 */
[----:B------:R-:W-:-:S05]  /*79a0*/  VIADD R0, R19, 0xffffee00 ;  /* 0xffffee0013007836 */ /* 0x000fca0000000000 */
[----:B------:R-:W-:-:S13]  /*79b0*/  LOP3.LUT P0, RZ, R0, 0x1b0, RZ, 0xc0, !PT ;  /* 0x000001b000ff7812 */ /* 0x000fda000780c0ff */
[----:B------:R-:W-:Y:S05]  /*79c0*/  @!P0 BRA `(.L_x_63) ;  /* 0x0000000000408947 */ /* 0x000fea0003800000 */
[----:B------:R-:W-:Y:S01]  /*79d0*/  MOV R0, 0x0 ;  /* 0x0000000000007802 */ /* 0x000fe20000000f00 */
[----:B------:R-:W-:Y:S01]  /*79e0*/  ULDC.64 UR4, c[0x4][0x68] ;  /* 0x01001a0000047ab9 */ /* 0x000fe20000000a00 */
[----:B------:R-:W-:Y:S01]  /*79f0*/  ULDC.64 UR6, c[0x4][0x8] ;  /* 0x0100020000067ab9 */ /* 0x000fe20000000a00 */
[----:B------:R-:W-:Y:S01]  /*7a00*/  IMAD.U32 R4, RZ, RZ, UR4 ;  /* 0x00000004ff047e24 */ /* 0x000fe2000f8e00ff */
[----:B---3--:R1:W2:Y:S01]  /*7a10*/  LDC.64 R2, c[0x4][R0] ;  /* 0x0100000000027b82 */ /* 0x0082a20000000a00 */
        /* <DEDUP_REMOVED lines=8> */
[----:B-1----:R-:W-:-:S07]  /*7aa0*/  IMAD.MOV.U32 R13, RZ, RZ, RZ ;  /* 0x000000ffff0d7224 */ /* 0x002fce00078e00ff */
[----:B------:R-:W-:-:S07]  /*7ab0*/  LEPC R20, `(.L_x_63) ;  /* 0x000000001014794e */ /* 0x000fce0000000000 */
[----:B--2---:R-:W-:Y:S05]  /*7ac0*/  CALL.ABS.NOINC R2 ;  /* 0x0000000002007343 */ /* 0x004fea0003c00000 */
.L_x_63:
[----:B------:R-:W1:Y:S01]  /*7ad0*/  S2R R4, SR_TID.X ;  /* 0x0000000000047919 */ /* 0x000e620000002100 */
[----:B------:R-:W-:Y:S01]  /*7ae0*/  ULDC.64 UR4, c[0x0][0x730] ;  /* 0x0001cc0000047ab9 */ /* 0x000fe20000000a00 */
[----:B------:R-:W-:Y:S01]  /*7af0*/  VIADD R16, R16, 0x1f ;  /* 0x0000001f10107836 */ /* 0x000fe20000000000 */
[----:B------:R-:W-:Y:S01]  /*7b00*/  ISETP.NE.U32.AND P0, PT, RZ, UR4, PT ;  /* 0x00000004ff007c0c */ /* 0x000fe2000bf05070 */
[----:B------:R-:W-:Y:S01]  /*7b10*/  IMAD.SHL.U32 R17, R17, 0x40, RZ ;  /* 0x0000004011117824 */ /* 0x000fe200078e00ff */
[----:B------:R-:W-:Y:S02]  /*7b20*/  BSSY B0, `(.L_x_64) ;  /* 0x000000e000007945 */ /* 0x000fe40003800000 */
[----:B------:R-:W-:-:S13]  /*7b30*/  ISETP.NE.AND.EX P0, PT, RZ, UR5, PT, P0 ;  /* 0x00000005ff007c0c */ /* 0x000fda000bf05300 */
[----:B------:R-:W2:Y:S01]  /*7b40*/  @P0 LDC R35, c[0x0][0x720] ;  /* 0x0001c800ff230b82 */ /* 0x000ea20000000800 */
[----:B------:R-:W-:Y:S01]  /*7b50*/  ISETP.GT.U32.AND P0, PT, R16, 0x3e, PT ;  /* 0x0000003e1000780c */ /* 0x000fe20003f04070 */
[C---:B-1----:R-:W-:Y:S02]  /*7b60*/  IMAD.SHL.U32 R0, R4.reuse, 0x2, RZ ;  /* 0x0000000204007824 */ /* 0x042fe400078e00ff */
[----:B---3--:R-:W-:-:S03]  /*7b70*/  IMAD.SHL.U32 R2, R4, 0x10, RZ ;  /* 0x0000001004027824 */ /* 0x008fc600078e00ff */
[----:B------:R-:W-:Y:S02]  /*7b80*/  LOP3.LUT R3, R0, 0x6, RZ, 0xc0, !PT ;  /* 0x0000000600037812 */ /* 0x000fe400078ec0ff */
[----:B------:R-:W-:-:S03]  /*7b90*/  LOP3.LUT R5, R2, 0x180, RZ, 0xc0, !PT ;  /* 0x0000018002057812 */ /* 0x000fc600078ec0ff */
[----:B------:R-:W-:Y:S01]  /*7ba0*/  IMAD R3, R18, 0x400, R3 ;  /* 0x0000040012037824 */ /* 0x000fe200078e0203 */
[----:B------:R-:W-:Y:S02]  /*7bb0*/  LOP3.LUT R5, R5, 0x30, R0, 0xf8, !PT ;  /* 0x0000003005057812 */ /* 0x000fe400078ef800 */
[----:B------:R-:W-:-:S04]  /*7bc0*/  LOP3.LUT R0, R17, 0x40, RZ, 0xc0, !PT ;  /* 0x0000004011007812 */ /* 0x000fc800078ec0ff */
[----:B------:R-:W-:Y:S01]  /*7bd0*/  IADD3 R0, R5, R3, R0 ;  /* 0x0000000305007210 */ /* 0x000fe20007ffe000 */
[----:B------:R-:W-:Y:S06]  /*7be0*/  @P0 BRA `(.L_x_65) ;  /* 0x0000000000040947 */ /* 0x000fec0003800000 */
[----:B------:R-:W-:-:S04]  /*7bf0*/  DEPBAR.LE SB0, 0x0 ;  /* 0x000080000000791a */ /* 0x000fc80000000000 */
.L_x_65:
[----:B------:R-:W-:Y:S05]  /*7c00*/  BSYNC B0 ;  /* 0x0000000000007941 */ /* 0x000fea0003800000 */
.L_x_64:
[----:B------:R-:W-:Y:S05]  /*7c10*/  WARPSYNC.ALL ;  /* 0x0000000000007948 */ /* 0x000fea0003800000 */
[----:B------:R-:W-:Y:S01]  /*7c20*/  R2P PR, R4, 0x18 ;  /* 0x0000001804007804 */ /* 0x000fe20000000000 */
[----:B------:R-:W-:Y:S01]  /*7c30*/  BAR.SYNC.DEFER_BLOCKING 0x1, 0x80 ;  /* 0x0042000000007b1d */ /* 0x000fe20000010000 */
[----:B------:R-:W-:Y:S02]  /*7c40*/  IMAD.IADD R39, R19, 0x1, R0 ;  /* 0x0000000113277824 */ /* 0x000fe400078e0200 */
[-C--:B--2---:R-:W-:Y:S01]  /*7c50*/  FMUL R0, R56, R35.reuse ;  /* 0x0000002338007220 */ /* 0x084fe20000400000 */
[-C--:B------:R-:W-:Y:S01]  /*7c60*/  FMUL R3, R22, R35.reuse ;  /* 0x0000002316037220 */ /* 0x080fe20000400000 */
[----:B------:R-:W-:Y:S01]  /*7c70*/  FMUL R25, R32, R35 ;  /* 0x0000002320197220 */ /* 0x000fe20000400000 */
[----:B------:R-:W-:-:S02]  /*7c80*/  VIADD R2, R39, 0xffffee00 ;  /* 0xffffee0027027836 */ /* 0x000fc40000000000 */
[-C--:B------:R-:W-:Y:S01]  /*7c90*/  FMUL R5, R38, R35.reuse ;  /* 0x0000002326057220 */ /* 0x080fe20000400000 */
[----:B------:R-:W-:Y:S01]  /*7ca0*/  VIADD R37, R39, 0xffffee20 ;  /* 0xffffee2027257836 */ /* 0x000fe20000000000 */
[----:B------:R-:W-:Y:S01]  /*7cb0*/  F2FP.SATFINITE.E4M3.F32.PACK_AB_MERGE_C R32, R3, R0, RZ ;  /* 0x000000000320723e */ /* 0x000fe200048070ff */
[----:B------:R-:W-:Y:S02]  /*7cc0*/  IMAD.MOV.U32 R0, RZ, RZ, 0x10 ;  /* 0x00000010ff007424 */ /* 0x000fe400078e00ff */
[-C--:B------:R-:W-:Y:S01]  /*7cd0*/  FMUL R4, R60, R35.reuse ;  /* 0x000000233c047220 */ /* 0x080fe20000400000 */
[-C--:B------:R-:W-:Y:S01]  /*7ce0*/  FMUL R7, R24, R35.reuse ;  /* 0x0000002318077220 */ /* 0x080fe20000400000 */
[----:B------:R-:W-:Y:S02]  /*7cf0*/  @P4 VIADD R37, R2, 0xffffffe0 ;  /* 0xffffffe002254836 */ /* 0x000fe40000000000 */
        /* <DEDUP_REMOVED lines=12> */
[----:B------:R-:W-:Y:S01]  /*7dc0*/  SEL R0, R0, 0xfffffff0, !P3 ;  /* 0xfffffff000007807 */ /* 0x000fe20005800000 */
        /* <DEDUP_REMOVED lines=14> */
[----:B------:R-:W-:Y:S01]  /*7eb0*/  F2FP.SATFINITE.E4M3.F32.PACK_AB_MERGE_C R34, R5, R2, RZ ;  /* 0x000000020522723e */ /* 0x000fe200048070ff */
[C---:B------:R-:W-:Y:S01]  /*7ec0*/  IMAD.IADD R2, R0.reuse, 0x1, R39 ;  /* 0x0000000100027824 */ /* 0x040fe200078e0227 */
[----:B------:R-:W-:Y:S01]  /*7ed0*/  F2FP.SATFINITE.E4M3.F32.PACK_AB_MERGE_C R4, R7, R4, RZ ;  /* 0x000000040704723e */ /* 0x000fe200048070ff */
[----:B------:R-:W-:Y:S01]  /*7ee0*/  IMAD.IADD R0, R0, 0x1, R37 ;  /* 0x0000000100007824 */ /* 0x000fe200078e0225 */
[----:B------:R-:W-:Y:S01]  /*7ef0*/  F2FP.SATFINITE.E4M3.F32.PACK_AB_MERGE_C R6, R9, R6, RZ ;  /* 0x000000060906723e */ /* 0x000fe200048070ff */
[----:B------:R1:W-:Y:S01]  /*7f00*/  STS.U16 [R39+-0x1200], R32 ;  /* 0xffee002027007388 */ /* 0x0003e20000000400 */
[----:B------:R-:W-:Y:S01]  /*7f10*/  F2FP.SATFINITE.E4M3.F32.PACK_AB_MERGE_C R11, R11, R8, RZ ;  /* 0x000000080b0b723e */ /* 0x000fe200048070ff */
[----:B------:R-:W-:Y:S01]  /*7f20*/  BSSY B0, `(.L_x_66) ;  /* 0x000002d000007945 */ /* 0x000fe20003800000 */
[----:B------:R-:W-:Y:S01]  /*7f30*/  F2FP.SATFINITE.E4M3.F32.PACK_AB_MERGE_C R13, R13, R10, RZ ;  /* 0x0000000a0d0d723e */ /* 0x000fe200048070ff */
[----:B------:R1:W-:Y:S01]  /*7f40*/  STS.U16 [R39+-0x1000], R34 ;  /* 0xfff0002227007388 */ /* 0x0003e20000000400 */
[----:B------:R-:W-:-:S02]  /*7f50*/  F2FP.SATFINITE.E4M3.F32.PACK_AB_MERGE_C R15, R15, R12, RZ ;  /* 0x0000000c0f0f723e */ /* 0x000fc400048070ff */
[----:B------:R-:W-:Y:S01]  /*7f60*/  F2FP.SATFINITE.E4M3.F32.PACK_AB_MERGE_C R17, R17, R14, RZ ;  /* 0x0000000e1111723e */ /* 0x000fe200048070ff */
[----:B------:R1:W-:Y:S01]  /*7f70*/  STS.U16 [R39+-0x11f8], R4 ;  /* 0xffee080427007388 */ /* 0x0003e20000000400 */
[----:B------:R-:W-:Y:S02]  /*7f80*/  F2FP.SATFINITE.E4M3.F32.PACK_AB_MERGE_C R16, R21, R16, RZ ;  /* 0x000000101510723e */ /* 0x000fe400048070ff */
[----:B------:R-:W-:Y:S01]  /*7f90*/  F2FP.SATFINITE.E4M3.F32.PACK_AB_MERGE_C R18, R23, R18, RZ ;  /* 0x000000121712723e */ /* 0x000fe200048070ff */
[----:B------:R1:W-:Y:S01]  /*7fa0*/  STS.U16 [R39+-0xff8], R6 ;  /* 0xfff0080627007388 */ /* 0x0003e20000000400 */
[----:B------:R-:W-:Y:S02]  /*7fb0*/  F2FP.SATFINITE.E4M3.F32.PACK_AB_MERGE_C R20, R25, R20, RZ ;  /* 0x000000141914723e */ /* 0x000fe400048070ff */
[----:B------:R-:W-:Y:S01]  /*7fc0*/  F2FP.SATFINITE.E4M3.F32.PACK_AB_MERGE_C R22, R27, R22, RZ ;  /* 0x000000161b16723e */ /* 0x000fe200048070ff */
[----:B------:R1:W-:Y:S01]  /*7fd0*/  STS.U16 [R2+-0x1200], R11 ;  /* 0xffee000b02007388 */ /* 0x0003e20000000400 */
[----:B------:R-:W-:-:S02]  /*7fe0*/  F2FP.SATFINITE.E4M3.F32.PACK_AB_MERGE_C R29, R29, R24, RZ ;  /* 0x000000181d1d723e */ /* 0x000fc400048070ff */
[----:B------:R-:W-:Y:S01]  /*7ff0*/  F2FP.SATFINITE.E4M3.F32.PACK_AB_MERGE_C R31, R31, R26, RZ ;  /* 0x0000001a1f1f723e */ /* 0x000fe200048070ff */
[----:B------:R1:W-:Y:S01]  /*8000*/  STS.U16 [R2+-0x1000], R13 ;  /* 0xfff0000d02007388 */ /* 0x0003e20000000400 */
[----:B------:R-:W-:Y:S02]  /*8010*/  F2FP.SATFINITE.E4M3.F32.PACK_AB_MERGE_C R33, R33, R28, RZ ;  /* 0x0000001c2121723e */ /* 0x000fe400048070ff */
[----:B------:R-:W-:Y:S01]  /*8020*/  F2FP.SATFINITE.E4M3.F32.PACK_AB_MERGE_C R35, R35, R30, RZ ;  /* 0x0000001e2323723e */ /* 0x000fe200048070ff */
[----:B------:R1:W-:Y:S04]  /*8030*/  STS.U16 [R2+-0x11f8], R15 ;  /* 0xffee080f02007388 */ /* 0x0003e80000000400 */
[----:B------:R1:W-:Y:S04]  /*8040*/  STS.U16 [R2+-0xff8], R17 ;  /* 0xfff0081102007388 */ /* 0x0003e80000000400 */
[----:B------:R1:W-:Y:S04]  /*8050*/  STS.U16 [R37], R16 ;  /* 0x0000001025007388 */ /* 0x0003e80000000400 */
[----:B------:R1:W-:Y:S04]  /*8060*/  STS.U16 [R37+0x200], R18 ;  /* 0x0002001225007388 */ /* 0x0003e80000000400 */
[----:B------:R1:W-:Y:S04]  /*8070*/  STS.U16 [R37+0x8], R20 ;  /* 0x0000081425007388 */ /* 0x0003e80000000400 */
[----:B------:R1:W-:Y:S04]  /*8080*/  STS.U16 [R37+0x208], R22 ;  /* 0x0002081625007388 */ /* 0x0003e80000000400 */
[----:B------:R1:W-:Y:S04]  /*8090*/  STS.U16 [R0], R29 ;  /* 0x0000001d00007388 */ /* 0x0003e80000000400 */
[----:B------:R1:W-:Y:S04]  /*80a0*/  STS.U16 [R0+0x200], R31 ;  /* 0x0002001f00007388 */ /* 0x0003e80000000400 */
[----:B------:R1:W-:Y:S04]  /*80b0*/  STS.U16 [R0+0x8], R33 ;  /* 0x0000082100007388 */ /* 0x0003e80000000400 */
[----:B------:R1:W-:Y:S01]  /*80c0*/  STS.U16 [R0+0x208], R35 ;  /* 0x0002082300007388 */ /* 0x0003e20000000400 */
[----:B------:R-:W-:Y:S01]  /*80d0*/  @!PT LDS RZ, [RZ] ;  /* 0x00000000fffff984 */ /* 0x000fe20000000800 */
[----:B------:R-:W-:Y:S01]  /*80e0*/  @!PT LDS RZ, [RZ] ;  /* 0x00000000fffff984 */ /* 0x000fe20000000800 */
[----:B------:R-:W-:Y:S01]  /*80f0*/  @!PT LDS RZ, [RZ] ;  /* 0x00000000fffff984 */ /* 0x000fe20000000800 */
[----:B------:R-:W-:Y:S01]  /*8100*/  @!PT LDS RZ, [RZ] ;  /* 0x00000000fffff984 */ /* 0x000fe20000000800 */
[----:B------:R2:W-:Y:S06]  /*8110*/  MEMBAR.ALL.CTA ;  /* 0x0000000000007992 */ /* 0x0005ec0000008000 */
[----:B--2---:R-:W2:Y:S02]  /*8120*/  FENCE.VIEW.ASYNC.S ;  /* 0x00000000000073c6 */ /* 0x004ea40000000000 */
[----:B--2---:R-:W-:Y:S06]  /*8130*/  BAR.SYNC.DEFER_BLOCKING 0x1, 0x80 ;  /* 0x0042000000007b1d */ /* 0x004fec0000010000 */
[----:B-1----:R-:W-:Y:S05]  /*8140*/  @P0 BRA `(.L_x_67) ;  /* 0x0000000000280947 */ /* 0x002fea0003800000 */
[----:B------:R-:W-:Y:S01]  /*8150*/  S2UR UR44, SR_CTAID.Z ;  /* 0x00000000002c79c3 */ /* 0x000fe20000002700 */
[----:B------:R-:W-:Y:S01]  /*8160*/  R2UR UR40, R19 ;  /* 0x00000000132872ca */ /* 0x000fe200000e0000 */
[----:B------:R-:W-:Y:S01]  /*8170*/  ULDC.64 UR4, c[0x0][0x198] ;  /* 0x0000660000047ab9 */ /* 0x000fe20000000a00 */
[----:B------:R-:W-:Y:S01]  /*8180*/  UMOV UR41, URZ ;  /* 0x0000003f00297c82 */ /* 0x000fe20008000000 */
[----:B------:R-:W-:-:S04]  /*8190*/  UIADD3 UR4, UP0, UR4, 0x670, URZ ;  /* 0x0000067004047890 */ /* 0x000fc8000ff1e03f */
[----:B------:R-:W1:Y:S01]  /*81a0*/  S2UR UR43, SR_CTAID.Y ;  /* 0x00000000002b79c3 */ /* 0x000e620000002600 */
[----:B------:R-:W-:-:S05]  /*81b0*/  UIADD3.X UR5, URZ, UR5, URZ, UP0, !UPT ;  /* 0x000000053f057290 */ /* 0x000fca00087fe43f */
[----:B------:R-:W-:-:S09]  /*81c0*/  UIADD3 UR40, UR40, -0x1200, URZ ;  /* 0xffffee0028287890 */ /* 0x000fd2000fffe03f */
[----:B-1----:R1:W-:Y:S02]  /*81d0*/  UTMASTG.4D [UR40], [UR4] ;  /* 0x00000028040073b5 */ /* 0x0023e40008018000 */
[----:B-1----:R0:W-:Y:S02]  /*81e0*/  UTMACMDFLUSH ;  /* 0x00000000000079b7 */ /* 0x0021e40000000000 */
.L_x_67:
[----:B------:R-:W-:Y:S05]  /*81f0*/  BSYNC B0 ;  /* 0x0000000000007941 */ /* 0x000fea0003800000 */
.L_x_66:
[----:B------:R-:W-:Y:S01]  /*8200*/  UIADD3 UR36, UR36, -0x1, URZ ;  /* 0xffffffff24247890 */ /* 0x000fe2000fffe03f */
[----:B------:R-:W-:-:S04]  /*8210*/  DEPBAR.LE SB0, 0x0 ;  /* 0x000080000000791a */ /* 0x000fc80000000000 */
[----:B------:R-:W-:-:S04]  /*8220*/  USHF.L.U32 UR4, UR36, 0x3, URZ ;  /* 0x0000000324047899 */ /* 0x000fc8000800063f */
[----:B------:R-:W-:-:S04]  /*8230*/  ULOP3.LUT UR4, UR4, 0x8, URZ, 0xe2, !UPT ;  /* 0x0000000804047892 */ /* 0x000fc8000f8ee23f */
[----:B------:R-:W-:-:S06]  /*8240*/  ULOP3.LUT UR4, UR4, 0x18, URZ, 0x3c, !UPT ;  /* 0x0000001804047892 */ /* 0x000fcc000f8e3c3f */
[----:B------:R-:W-:-:S04]  /*8250*/  IMAD.U32 R0, RZ, RZ, UR4 ;  /* 0x00000004ff007e24 */ /* 0x000fc8000f8e00ff */
[----:B------:R-:W-:Y:S01]  /*8260*/  SYNCS.ARRIVE.TRANS64.A1T0 RZ, [R0+UR37+0x7090], RZ ;  /* 0x007090ff00ff79a7 */ /* 0x000fe20008100025 */
[----:B------:R-:W-:Y:S05]  /*8270*/  EXIT ;  /* 0x000000000000794d */ /* 0x000fea0003800000 */
.L_x_6:
[----:B------:R-:W-:-:S08]  /*8280*/  UISETP.NE.AND UP0, UPT, UR10, 0x1, UPT ;  /* 0x000000010a00788c */ /* 0x000fd0000bf05270 */
[----:B------:R-:W1:-:S00]  /*8290*/  USETMAXREG.DEALLOC.CTAPOOL 0x18 ;  /* 0x00000018000079c8 */ /* 0x000e4000080e0500 */
[----:B------:R-:W-:-:S13]  /*82a0*/  PLOP3.LUT P0, PT, PT, PT, UP0, 0x80, 0x0 ;  /* 0x000000000000781c */ /* 0x000fda0003f0f008 */
[----:B------:R-:W-:Y:S05]  /*82b0*/  @P0 EXIT ;  /* 0x000000000000094d */ /* 0x000fea0003800000 */
[----:B------:R-:W2:Y:S01]  /*82c0*/  S2UR UR11, SR_CTAID.X ;  /* 0x00000000000b79c3 */ /* 0x000ea20000002500 */
[----:B------:R-:W-:Y:S01]  /*82d0*/  ELECT P3, URZ, PT ;  /* 0x00000000003f782f */ /* 0x000fe20003860000 */
[----:B------:R-:W-:Y:S01]  /*82e0*/  BSSY B0, `(.L_x_68) ;  /* 0x0000029000007945 */ /* 0x000fe20003800000 */
[----:B-1----:R-:W-:Y:S02]  /*82f0*/  IMAD.MOV.U32 R2, RZ, RZ, RZ ;  /* 0x000000ffff027224 */ /* 0x002fe400078e00ff */
[----:B------:R-:W-:Y:S02]  /*8300*/  IMAD.MOV.U32 R8, RZ, RZ, RZ ;  /* 0x000000ffff087224 */ /* 0x000fe400078e00ff */
[----:B------:R-:W-:Y:S01]  /*8310*/  IMAD.MOV.U32 R4, RZ, RZ, RZ ;  /* 0x000000ffff047224 */ /* 0x000fe200078e00ff */
[----:B------:R-:W1:Y:S08]  /*8320*/  S2UR UR20, SR_CTAID.Y ;  /* 0x00000000001479c3 */ /* 0x000e700000002600 */
[----:B------:R-:W3:Y:S01]  /*8330*/  S2UR UR21, SR_CTAID.Z ;  /* 0x00000000001579c3 */ /* 0x000ee20000002700 */
[----:B--2---:R-:W-:Y:S01]  /*8340*/  USHF.L.U32 UR11, UR11, 0x7, URZ ;  /* 0x000000070b0b7899 */ /* 0x004fe2000800063f */
[----:B------:R-:W-:Y:S11]  /*8350*/  @!P3 BRA `(.L_x_69) ;  /* 0x000000000084b947 */ /* 0x000ff60003800000 */
[----:B------:R-:W2:Y:S01]  /*8360*/  S2R R4, SR_CgaCtaId ;  /* 0x0000000000047919 */ /* 0x000ea20000008800 */
[----:B------:R-:W-:Y:S01]  /*8370*/  MOV R3, 0x400 ;  /* 0x0000040000037802 */ /* 0x000fe20000000f00 */
[----:B------:R-:W-:-:S03]  /*8380*/  IMAD.MOV.U32 R5, RZ, RZ, 0x1 ;  /* 0x00000001ff057424 */ /* 0x000fc600078e00ff */
[----:B--2---:R-:W-:Y:S02]  /*8390*/  LEA R4, R4, R3, 0x18 ;  /* 0x0000000304047211 */ /* 0x004fe400078ec0ff */
[----:B------:R-:W-:-:S04]  /*83a0*/  SHF.L.U32 R3, R5, 0x1f, RZ ;  /* 0x0000001f05037819 */ /* 0x000fc800000006ff */
[----:B------:R-:W2:Y:S02]  /*83b0*/  SYNCS.PHASECHK.TRANS64.TRYWAIT P0, [R4+URZ+0x7060], R3 ;  /* 0x00706003040075a7 */ /* 0x000ea4000800017f */
[----:B--2---:R-:W-:Y:S05]  /*83c0*/  @!P0 BRA `(.L_x_70) ;  /* 0x0000001000908947 */ /* 0x004fea0003800000 */
.L_x_107:
[----:B------:R-:W-:Y:S01]  /*83d0*/  ULOP3.LUT UR4, UR6, 0x2, URZ, 0xfc, !UPT ;  /* 0x0000000206047892 */ /* 0x000fe2000f8efc3f */
[----:B--2---:R-:W-:-:S03]  /*83e0*/  @P2 IMAD.MOV.U32 R3, RZ, RZ, 0x1000 ;  /* 0x00001000ff032424 */ /* 0x004fc600078e00ff */
[----:B------:R-:W-:Y:S01]  /*83f0*/  UPRMT UR4, UR4, 0x9910, URZ ;  /* 0x0000991004047896 */ /* 0x000fe2000800003f */
[----:B------:R2:W-:Y:S03]  /*8400*/  @P2 SYNCS.ARRIVE.TRANS64 RZ, [R4+URZ+0x7050], R3 ;  /* 0x0070500304ff29a7 */ /* 0x0005e6000800003f */
[----:B------:R-:W-:-:S06]  /*8410*/  UISETP.NE.AND UP0, UPT, UR4, 0x2, UPT ;  /* 0x000000020400788c */ /* 0x000fcc000bf05270 */
[----:B------:R-:W-:-:S13]  /*8420*/  PLOP3.LUT P0, PT, PT, PT, UP0, 0x80, 0x0 ;  /* 0x000000000000781c */ /* 0x000fda0003f0f008 */
[----:B--2---:R-:W-:Y:S05]  /*8430*/  @P0 BRA `(.L_x_71) ;  /* 0x0000000000040947 */ /* 0x004fea0003800000 */
[----:B-1-3--:R-:W-:Y:S01]  /*8440*/  BPT.TRAP 0x1 ;  /* 0x000000040000795c */ /* 0x00afe20000300000 */
.L_x_71:
[----:B------:R-:W-:-:S04]  /*8450*/  LOP3.LUT P0, RZ, R0, 0x1f, RZ, 0xc0, !PT ;  /* 0x0000001f00ff7812 */ /* 0x000fc8000780c0ff */
[----:B------:R-:W-:-:S13]  /*8460*/  PLOP3.LUT P0, PT, P0, P2, PT, 0x2a, 0x0 ;  /* 0x000000000000781c */ /* 0x000fda0000704572 */
[----:B------:R-:W-:Y:S05]  /*8470*/  @P0 BRA `(.L_x_72) ;  /* 0x0000000000040947 */ /* 0x000fea0003800000 */
[----:B-1-3--:R-:W-:Y:S01]  /*8480*/  BPT.TRAP 0x1 ;  /* 0x000000040000795c */ /* 0x00afe20000300000 */
.L_x_72:
[----:B------:R-:W-:Y:S01]  /*8490*/  R2UR UR8, R4 ;  /* 0x00000000040872ca */ /* 0x000fe200000e0000 */
[----:B------:R-:W-:Y:S01]  /*84a0*/  ULDC.64 UR4, c[0x0][0x198] ;  /* 0x0000660000047ab9 */ /* 0x000fe20000000a00 */
[----:B------:R-:W-:Y:S01]  /*84b0*/  UMOV UR14, 0x0 ;  /* 0x00000000000e7882 */ /* 0x000fe20000000000 */
[----:B------:R-:W-:Y:S01]  /*84c0*/  UIADD3 UR4, UP0, UR4, 0xf0, URZ ;  /* 0x000000f004047890 */ /* 0x000fe2000ff1e03f */
[----:B------:R-:W-:Y:S01]  /*84d0*/  IMAD.MOV.U32 R4, RZ, RZ, 0x1 ;  /* 0x00000001ff047424 */ /* 0x000fe200078e00ff */
[----:B------:R-:W-:Y:S01]  /*84e0*/  UMOV UR15, 0x10000000 ;  /* 0x10000000000f7882 */ /* 0x000fe20000000000 */
[----:B------:R-:W-:Y:S01]  /*84f0*/  UMOV UR10, URZ ;  /* 0x0000003f000a7c82 */ /* 0x000fe20008000000 */
[----:B------:R-:W-:Y:S01]  /*8500*/  UIADD3.X UR5, URZ, UR5, URZ, UP0, !UPT ;  /* 0x000000053f057290 */ /* 0x000fe200087fe43f */
[----:B------:R-:W-:Y:S01]  /*8510*/  IMAD.MOV.U32 R8, RZ, RZ, 0x40 ;  /* 0x00000040ff087424 */ /* 0x000fe200078e00ff */
[----:B-1----:R-:W-:Y:S01]  /*8520*/  UMOV UR12, UR20 ;  /* 0x00000014000c7c82 */ /* 0x002fe20008000000 */
[----:B---3--:R-:W-:-:S03]  /*8530*/  UMOV UR13, UR21 ;  /* 0x00000015000d7c82 */ /* 0x008fc60008000000 */
[----:B------:R-:W-:-:S09]  /*8540*/  UIADD3 UR9, UR8, 0x7050, URZ ;  /* 0x0000705008097890 */ /* 0x000fd2000fffe03f */
[----:B------:R2:W-:Y:S02]  /*8550*/  UTMALDG.4D [UR8], [UR4], desc[UR14] ;  /* 0x00000e08040075b4 */ /* 0x0005e40008019000 */
[----:B--2---:R-:W-:Y:S01]  /*8560*/  NOP ;  /* 0x0000000000007918 */ /* 0x004fe20000000000 */
.L_x_69:
[----:B-1-3--:R-:W-:Y:S05]  /*8570*/  BSYNC B0 ;  /* 0x0000000000007941 */ /* 0x00afea0003800000 */
.L_x_68:
[----:B------:R-:W1:Y:S01]  /*8580*/  LDC R3, c[0x0][0x28c] ;  /* 0x0000a300ff037b82 */ /* 0x000e620000000800 */
[----:B------:R-:W-:Y:S01]  /*8590*/  BSSY B0, `(.L_x_73) ;  /* 0x0000023000007945 */ /* 0x000fe20003800000 */
[----:B-1----:R-:W-:-:S13]  /*85a0*/  ISETP.GT.AND P4, PT, R3, RZ, P3 ;  /* 0x000000ff0300720c */ /* 0x002fda0001f84270 */
[----:B------:R-:W-:Y:S05]  /*85b0*/  @!P4 BRA `(.L_x_74) ;  /* 0x000000000080c947 */ /* 0x000fea0003800000 */
[----:B------:R-:W1:Y:S01]  /*85c0*/  S2R R5, SR_CgaCtaId ;  /* 0x0000000000057919 */ /* 0x000e620000008800 */
[----:B------:R-:W-:-:S04]  /*85d0*/  MOV R2, 0x400 ;  /* 0x0000040000027802 */ /* 0x000fc80000000f00 */
[----:B-1----:R-:W-:Y:S01]  /*85e0*/  LEA R2, R5, R2, 0x18 ;  /* 0x0000000205027211 */ /* 0x002fe200078ec0ff */
[----:B------:R-:W-:-:S05]  /*85f0*/  IMAD.MOV.U32 R5, RZ, RZ, 0x1 ;  /* 0x00000001ff057424 */ /* 0x000fca00078e00ff */
[----:B------:R-:W-:-:S04]  /*8600*/  SHF.L.U32 R5, R5, 0x1f, RZ ;  /* 0x0000001f05057819 */ /* 0x000fc800000006ff */
[----:B------:R-:W1:Y:S02]  /*8610*/  SYNCS.PHASECHK.TRANS64.TRYWAIT P0, [R2+URZ+0x7028], R5 ;  /* 0x00702805020075a7 */ /* 0x000e64000800017f */
[----:B-1----:R-:W-:Y:S05]  /*8620*/  @!P0 BRA `(.L_x_75) ;  /* 0x00000010000c8947 */ /* 0x002fea0003800000 */
.L_x_108:
[----:B------:R-:W-:Y:S01]  /*8630*/  ULOP3.LUT UR4, UR6, 0x2, URZ, 0xfc, !UPT ;  /* 0x0000000206047892 */ /* 0x000fe2000f8efc3f */
[----:B-1----:R-:W-:-:S03]  /*8640*/  @P2 IMAD.MOV.U32 R5, RZ, RZ, 0x1000 ;  /* 0x00001000ff052424 */ /* 0x002fc600078e00ff */
[----:B------:R-:W-:Y:S01]  /*8650*/  UPRMT UR4, UR4, 0x9910, URZ ;  /* 0x0000991004047896 */ /* 0x000fe2000800003f */
[----:B------:R1:W-:Y:S03]  /*8660*/  @P2 SYNCS.ARRIVE.TRANS64 RZ, [R2+URZ+0x7000], R5 ;  /* 0x0070000502ff29a7 */ /* 0x0003e6000800003f */
[----:B------:R-:W-:-:S06]  /*8670*/  UISETP.NE.AND UP0, UPT, UR4, 0x2, UPT ;  /* 0x000000020400788c */ /* 0x000fcc000bf05270 */
[----:B------:R-:W-:-:S13]  /*8680*/  PLOP3.LUT P0, PT, PT, PT, UP0, 0x80, 0x0 ;  /* 0x000000000000781c */ /* 0x000fda0003f0f008 */
[----:B-1----:R-:W-:Y:S05]  /*8690*/  @P0 BRA `(.L_x_76) ;  /* 0x0000000000040947 */ /* 0x002fea0003800000 */
[----:B------:R-:W-:Y:S01]  /*86a0*/  BPT.TRAP 0x1 ;  /* 0x000000040000795c */ /* 0x000fe20000300000 */
.L_x_76:
[----:B------:R-:W-:-:S04]  /*86b0*/  LOP3.LUT P0, RZ, R0, 0x1f, RZ, 0xc0, !PT ;  /* 0x0000001f00ff7812 */ /* 0x000fc8000780c0ff */
[----:B------:R-:W-:-:S13]  /*86c0*/  PLOP3.LUT P0, PT, P0, P2, PT, 0x2a, 0x0 ;  /* 0x000000000000781c */ /* 0x000fda0000704572 */
[----:B------:R-:W-:Y:S05]  /*86d0*/  @P0 BRA `(.L_x_77) ;  /* 0x0000000000040947 */ /* 0x000fea0003800000 */
[----:B------:R-:W-:Y:S01]  /*86e0*/  BPT.TRAP 0x1 ;  /* 0x000000040000795c */ /* 0x000fe20000300000 */
.L_x_77:
        /* <DEDUP_REMOVED lines=8> */
[----:B------:R-:W-:-:S05]  /*8770*/  UMOV UR19, URZ ;  /* 0x0000003f00137c82 */ /* 0x000fca0008000000 */
[----:B------:R-:W-:Y:S02]  /*8780*/  UIADD3 UR16, UR17, 0x2000, URZ ;  /* 0x0000200011107890 */ /* 0x000fe4000fffe03f */
[----:B------:R-:W-:-:S09]  /*8790*/  UIADD3 UR17, UR17, 0x7000, URZ ;  /* 0x0000700011117890 */ /* 0x000fd2000fffe03f */
[----:B------:R1:W-:Y:S02]  /*87a0*/  UTMALDG.4D [UR16], [UR4], desc[UR8] ;  /* 0x00000810040075b4 */ /* 0x0003e40008019000 */
[----:B-1----:R-:W-:Y:S01]  /*87b0*/  NOP ;  /* 0x0000000000007918 */ /* 0x002fe20000000000 */
.L_x_74:
[----:B------:R-:W-:Y:S05]  /*87c0*/  BSYNC B0 ;  /* 0x0000000000007941 */ /* 0x000fea0003800000 */
.L_x_73:
[----:B------:R-:W-:Y:S04]  /*87d0*/  BSSY B0, `(.L_x_78) ;  /* 0x0000025000007945 */ /* 0x000fe80003800000 */
[----:B------:R-:W-:Y:S05]  /*87e0*/  @!P3 BRA `(.L_x_79) ;  /* 0x00000000008cb947 */ /* 0x000fea0003800000 */
[----:B------:R-:W1:Y:S01]  /*87f0*/  S2R R6, SR_CgaCtaId ;  /* 0x0000000000067919 */ /* 0x000e620000008800 */
[----:B------:R-:W-:-:S04]  /*8800*/  MOV R5, 0x400 ;  /* 0x0000040000057802 */ /* 0x000fc80000000f00 */
[----:B-1----:R-:W-:Y:S01]  /*8810*/  LEA R7, R6, R5, 0x18 ;  /* 0x0000000506077211 */ /* 0x002fe200078ec0ff */
[----:B------:R-:W-:-:S04]  /*8820*/  IMAD.MOV.U32 R6, RZ, RZ, 0x1 ;  /* 0x00000001ff067424 */ /* 0x000fc800078e00ff */
[----:B------:R-:W-:Y:S01]  /*8830*/  IMAD R5, R4, 0x8, R7 ;  /* 0x0000000804057824 */ /* 0x000fe200078e0207 */
[----:B------:R-:W-:-:S04]  /*8840*/  SHF.L.U32 R6, R6, 0x1f, RZ ;  /* 0x0000001f06067819 */ /* 0x000fc800000006ff */
[----:B------:R-:W1:Y:S02]  /*8850*/  SYNCS.PHASECHK.TRANS64.TRYWAIT P0, [R5+URZ+0x7060], R6 ;  /* 0x00706006050075a7 */ /* 0x000e64000800017f */
[----:B-1----:R-:W-:Y:S05]  /*8860*/  @!P0 BRA `(.L_x_80) ;  /* 0x0000000c00908947 */ /* 0x002fea0003800000 */
.L_x_109:
        /* <DEDUP_REMOVED lines=8> */
.L_x_81:
[----:B------:R-:W-:-:S04]  /*88f0*/  LOP3.LUT P0, RZ, R0, 0x1f, RZ, 0xc0, !PT ;  /* 0x0000001f00ff7812 */ /* 0x000fc8000780c0ff */
[----:B------:R-:W-:-:S13]  /*8900*/  PLOP3.LUT P0, PT, P0, P2, PT, 0x2a, 0x0 ;  /* 0x000000000000781c */ /* 0x000fda0000704572 */
[----:B------:R-:W-:Y:S05]  /*8910*/  @P0 BRA `(.L_x_82) ;  /* 0x0000000000040947 */ /* 0x000fea0003800000 */
[----:B------:R-:W-:Y:S01]  /*8920*/  BPT.TRAP 0x1 ;  /* 0x000000040000795c */ /* 0x000fe20000300000 */
.L_x_82:
[----:B------:R-:W-:Y:S01]  /*8930*/  R2UR UR16, R4 ;  /* 0x00000000041072ca */ /* 0x000fe200000e0000 */
[----:B------:R-:W-:Y:S01]  /*8940*/  ULDC.64 UR8, c[0x0][0x198] ;  /* 0x0000660000087ab9 */ /* 0x000fe20000000a00 */
[----:B------:R-:W-:Y:S01]  /*8950*/  R2UR UR4, R7 ;  /* 0x00000000070472ca */ /* 0x000fe200000e0000 */
[----:B------:R-:W-:Y:S01]  /*8960*/  UIADD3 UR8, UP0, UR8, 0xf0, URZ ;  /* 0x000000f008087890 */ /* 0x000fe2000ff1e03f */
[----:B------:R-:W-:Y:S01]  /*8970*/  R2UR UR19, R8 ;  /* 0x00000000081372ca */ /* 0x000fe200000e0000 */
[----:B------:R-:W-:Y:S01]  /*8980*/  UMOV UR5, 0x10000000 ;  /* 0x1000000000057882 */ /* 0x000fe20000000000 */
[----:B------:R-:W-:Y:S01]  /*8990*/  R2UR UR17, R5 ;  /* 0x00000000051172ca */ /* 0x000fe200000e0000 */
[----:B------:R-:W-:Y:S01]  /*89a0*/  UIADD3.X UR9, URZ, UR9, URZ, UP0, !UPT ;  /* 0x000000093f097290 */ /* 0x000fe200087fe43f */
[----:B------:R-:W-:-:S07]  /*89b0*/  UMOV UR18, URZ ;  /* 0x0000003f00127c82 */ /* 0x000fce0008000000 */
[----:B------:R-:W-:Y:S02]  /*89c0*/  ULEA UR16, UR16, UR4, 0xc ;  /* 0x0000000410107291 */ /* 0x000fe4000f8e603f */
[----:B------:R-:W-:Y:S02]  /*89d0*/  UIADD3 UR19, UR11, UR19, URZ ;  /* 0x000000130b137290 */ /* 0x000fe4000fffe03f */
[----:B------:R-:W-:Y:S01]  /*89e0*/  UIADD3 UR17, UR17, 0x7050, URZ ;  /* 0x0000705011117890 */ /* 0x000fe2000fffe03f */
[----:B------:R-:W-:-:S08]  /*89f0*/  UMOV UR4, 0x0 ;  /* 0x0000000000047882 */ /* 0x000fd00000000000 */
[----:B------:R1:W-:Y:S02]  /*8a00*/  UTMALDG.4D [UR16], [UR8], desc[UR4] ;  /* 0x00000410080075b4 */ /* 0x0003e40008019000 */
[----:B-1----:R-:W-:Y:S01]  /*8a10*/  NOP ;  /* 0x0000000000007918 */ /* 0x002fe20000000000 */
.L_x_79:
[----:B------:R-:W-:Y:S05]  /*8a20*/  BSYNC B0 ;  /* 0x0000000000007941 */ /* 0x000fea0003800000 */
.L_x_78:
[----:B------:R-:W-:Y:S01]  /*8a30*/  BSSY B0, `(.L_x_83) ;  /* 0x0000027000007945 */ /* 0x000fe20003800000 */
[----:B------:R-:W-:-:S03]  /*8a40*/  IMAD.MOV.U32 R8, RZ, RZ, RZ ;  /* 0x000000ffff087224 */ /* 0x000fc600078e00ff */
[----:B------:R-:W-:Y:S05]  /*8a50*/  @!P4 BRA `(.L_x_84) ;  /* 0x000000000090c947 */ /* 0x000fea0003800000 */
[----:B------:R-:W1:Y:S01]  /*8a60*/  S2R R5, SR_CgaCtaId ;  /* 0x0000000000057919 */ /* 0x000e620000008800 */
[----:B------:R-:W-:Y:S01]  /*8a70*/  MOV R4, 0x400 ;  /* 0x0000040000047802 */ /* 0x000fe20000000f00 */
[----:B------:R-:W-:-:S05]  /*8a80*/  IMAD.MOV.U32 R7, RZ, RZ, 0x1 ;  /* 0x00000001ff077424 */ /* 0x000fca00078e00ff */
[----:B------:R-:W-:Y:S02]  /*8a90*/  SHF.L.U32 R7, R7, 0x1f, RZ ;  /* 0x0000001f07077819 */ /* 0x000fe400000006ff */
[----:B-1----:R-:W-:-:S05]  /*8aa0*/  LEA R5, R5, R4, 0x18 ;  /* 0x0000000405057211 */ /* 0x002fca00078ec0ff */
[----:B------:R-:W-:-:S04]  /*8ab0*/  IMAD R4, R2, 0x8, R5 ;  /* 0x0000000802047824 */ /* 0x000fc800078e0205 */
[----:B------:R-:W1:Y:S02]  /*8ac0*/  SYNCS.PHASECHK.TRANS64.TRYWAIT P0, [R4+URZ+0x7028], R7 ;  /* 0x00702807040075a7 */ /* 0x000e64000800017f */
[----:B-1----:R-:W-:Y:S05]  /*8ad0*/  @!P0 BRA `(.L_x_85) ;  /* 0x0000000c00088947 */ /* 0x002fea0003800000 */
.L_x_110:
        /* <DEDUP_REMOVED lines=8> */
.L_x_86:
[----:B------:R-:W-:-:S04]  /*8b60*/  LOP3.LUT P0, RZ, R0, 0x1f, RZ, 0xc0, !PT ;  /* 0x0000001f00ff7812 */ /* 0x000fc8000780c0ff */
[----:B------:R-:W-:-:S13]  /*8b70*/  PLOP3.LUT P0, PT, P0, P2, PT, 0x2a, 0x0 ;  /* 0x000000000000781c */ /* 0x000fda0000704572 */
[----:B------:R-:W-:Y:S05]  /*8b80*/  @P0 BRA `(.L_x_87) ;  /* 0x0000000000040947 */ /* 0x000fea0003800000 */
[----:B------:R-:W-:Y:S01]  /*8b90*/  BPT.TRAP 0x1 ;  /* 0x000000040000795c */ /* 0x000fe20000300000 */
.L_x_87:
[----:B------:R-:W-:Y:S01]  /*8ba0*/  IMAD R5, R2, 0x1000, R5 ;  /* 0x0000100002057824 */ /* 0x000fe200078e0205 */
[----:B------:R-:W-:Y:S01]  /*8bb0*/  R2UR UR17, R4 ;  /* 0x00000000041172ca */ /* 0x000fe200000e0000 */
[----:B------:R-:W-:Y:S01]  /*8bc0*/  ULDC.64 UR4, c[0x0][0x198] ;  /* 0x0000660000047ab9 */ /* 0x000fe20000000a00 */
[----:B------:R-:W-:Y:S01]  /*8bd0*/  UMOV UR8, 0x0 ;  /* 0x0000000000087882 */ /* 0x000fe20000000000 */
[----:B------:R-:W-:Y:S01]  /*8be0*/  UIADD3 UR4, UP0, UR4, 0x2f0, URZ ;  /* 0x000002f004047890 */ /* 0x000fe2000ff1e03f */
[----:B------:R-:W-:Y:S01]  /*8bf0*/  R2UR UR16, R5 ;  /* 0x00000000051072ca */ /* 0x000fe200000e0000 */
[----:B------:R-:W-:Y:S01]  /*8c00*/  UMOV UR9, 0x10000000 ;  /* 0x1000000000097882 */ /* 0x000fe20000000000 */
[----:B------:R-:W-:Y:S01]  /*8c10*/  UMOV UR18, URZ ;  /* 0x0000003f00127c82 */ /* 0x000fe20008000000 */
[----:B------:R-:W-:Y:S01]  /*8c20*/  UIADD3.X UR5, URZ, UR5, URZ, UP0, !UPT ;  /* 0x000000053f057290 */ /* 0x000fe200087fe43f */
[----:B------:R-:W-:Y:S01]  /*8c30*/  VIADD R2, R2, 0x1 ;  /* 0x0000000102027836 */ /* 0x000fe20000000000 */
[----:B------:R-:W-:Y:S01]  /*8c40*/  UMOV UR19, URZ ;  /* 0x0000003f00137c82 */ /* 0x000fe20008000000 */
[----:B------:R-:W-:-:S03]  /*8c50*/  IMAD.MOV.U32 R8, RZ, RZ, 0x1 ;  /* 0x00000001ff087424 */ /* 0x000fc600078e00ff */
[----:B------:R-:W-:-:S04]  /*8c60*/  UIADD3 UR17, UR17, 0x7000, URZ ;  /* 0x0000700011117890 */ /* 0x000fc8000fffe03f */
[----:B------:R-:W-:-:S09]  /*8c70*/  UIADD3 UR16, UR16, 0x2000, URZ ;  /* 0x0000200010107890 */ /* 0x000fd2000fffe03f */
[----:B------:R1:W-:Y:S02]  /*8c80*/  UTMALDG.4D [UR16], [UR4], desc[UR8] ;  /* 0x00000810040075b4 */ /* 0x0003e40008019000 */
[----:B-1----:R-:W-:Y:S01]  /*8c90*/  NOP ;  /* 0x0000000000007918 */ /* 0x002fe20000000000 */
.L_x_84:
[----:B------:R-:W-:Y:S05]  /*8ca0*/  BSYNC B0 ;  /* 0x0000000000007941 */ /* 0x000fea0003800000 */
.L_x_83:
[----:B------:R-:W-:-:S13]  /*8cb0*/  ISETP.GE.AND P0, PT, R3, 0x41, PT ;  /* 0x000000410300780c */ /* 0x000fda0003f06270 */
[----:B------:R-:W-:Y:S05]  /*8cc0*/  @!P0 EXIT ;  /* 0x000000000000894d */ /* 0x000fea0003800000 */
[----:B------:R-:W-:Y:S01]  /*8cd0*/  VIADD R3, R3, 0x3f ;  /* 0x0000003f03037836 */ /* 0x000fe20000000000 */
[----:B------:R-:W-:Y:S01]  /*8ce0*/  LOP3.LUT P0, RZ, R0, 0x1f, RZ, 0xc0, !PT ;  /* 0x0000001f00ff7812 */ /* 0x000fe2000780c0ff */
[----:B------:R-:W-:Y:S03]  /*8cf0*/  BSSY B0, `(.L_x_88) ;  /* 0x000005a000007945 */ /* 0x000fe60003800000 */
[----:B------:R-:W-:Y:S02]  /*8d00*/  SHF.R.S32.HI R0, RZ, 0x1f, R3 ;  /* 0x0000001fff007819 */ /* 0x000fe40000011403 */
[----:B------:R-:W-:Y:S02]  /*8d10*/  PLOP3.LUT P0, PT, P0, P2, PT, 0x2a, 0x0 ;  /* 0x000000000000781c */ /* 0x000fe40000704572 */
[----:B------:R-:W-:Y:S01]  /*8d20*/  LEA.HI R0, R0, R3, RZ, 0x6 ;  /* 0x0000000300007211 */ /* 0x000fe200078f30ff */
[----:B------:R-:W-:-:S03]  /*8d30*/  IMAD.U32 R3, RZ, RZ, UR6 ;  /* 0x00000006ff037e24 */ /* 0x000fc6000f8e00ff */
[----:B------:R-:W-:Y:S02]  /*8d40*/  SHF.R.S32.HI R4, RZ, 0x6, R0 ;  /* 0x00000006ff047819 */ /* 0x000fe40000011400 */
[----:B------:R-:W-:Y:S01]  /*8d50*/  LOP3.LUT R0, R3, 0x2, RZ, 0xfc, !PT ;  /* 0x0000000203007812 */ /* 0x000fe200078efcff */
[----:B------:R-:W-:Y:S02]  /*8d60*/  IMAD.MOV.U32 R3, RZ, RZ, 0x1 ;  /* 0x00000001ff037424 */ /* 0x000fe400078e00ff */
[----:B------:R-:W-:-:S07]  /*8d70*/  IMAD.SHL.U32 R4, R4, 0x2, RZ ;  /* 0x0000000204047824 */ /* 0x000fce00078e00ff */
.L_x_99:
[----:B------:R-:W-:Y:S04]  /*8d80*/  BSSY B1, `(.L_x_89) ;  /* 0x0000025000017945 */ /* 0x000fe80003800000 */
[----:B------:R-:W-:Y:S05]  /*8d90*/  @!P3 BRA `(.L_x_90) ;  /* 0x00000000008cb947 */ /* 0x000fea0003800000 */
[----:B------:R-:W1:Y:S01]  /*8da0*/  S2R R6, SR_CgaCtaId ;  /* 0x0000000000067919 */ /* 0x000e620000008800 */
[----:B------:R-:W-:-:S04]  /*8db0*/  MOV R5, 0x400 ;  /* 0x0000040000057802 */ /* 0x000fc80000000f00 */
[----:B-1----:R-:W-:Y:S02]  /*8dc0*/  LEA R7, R6, R5, 0x18 ;  /* 0x0000000506077211 */ /* 0x002fe400078ec0ff */
[----:B------:R-:W-:-:S03]  /*8dd0*/  SHF.L.U32 R5, R3, 0x1f, RZ ;  /* 0x0000001f03057819 */ /* 0x000fc600000006ff */
[----:B------:R-:W-:-:S04]  /*8de0*/  IMAD R6, R2, 0x8, R7 ;  /* 0x0000000802067824 */ /* 0x000fc800078e0207 */
[----:B------:R-:W1:Y:S02]  /*8df0*/  SYNCS.PHASECHK.TRANS64.TRYWAIT P4, [R6+URZ+0x7028], R5 ;  /* 0x00702805060075a7 */ /* 0x000e64000808017f */
[----:B-1----:R-:W-:Y:S05]  /*8e00*/  @!P4 BRA `(.L_x_91) ;  /* 0x000000080050c947 */ /* 0x002fea0003800000 */
.L_x_111:
[----:B-1----:R-:W-:-:S04]  /*8e10*/  @P2 IMAD.MOV.U32 R5, RZ, RZ, 0x1000 ;  /* 0x00001000ff052424 */ /* 0x002fc800078e00ff */
[----:B------:R1:W-:Y:S02]  /*8e20*/  @P2 SYNCS.ARRIVE.TRANS64 RZ, [R6+URZ+0x7000], R5 ;  /* 0x0070000506ff29a7 */ /* 0x0003e4000800003f */
[----:B-1----:R-:W-:-:S04]  /*8e30*/  PRMT R5, R0, 0x9910, RZ ;  /* 0x0000991000057816 */ /* 0x002fc800000000ff */
[----:B------:R-:W-:-:S13]  /*8e40*/  ISETP.NE.AND P4, PT, R5, 0x2, PT ;  /* 0x000000020500780c */ /* 0x000fda0003f85270 */
[----:B------:R-:W-:Y:S05]  /*8e50*/  @P4 BRA `(.L_x_92) ;  /* 0x0000000000044947 */ /* 0x000fea0003800000 */
[----:B------:R-:W-:Y:S01]  /*8e60*/  BPT.TRAP 0x1 ;  /* 0x000000040000795c */ /* 0x000fe20000300000 */
.L_x_92:
[----:B------:R-:W-:Y:S05]  /*8e70*/  @P0 BRA `(.L_x_93) ;  /* 0x0000000000040947 */ /* 0x000fea0003800000 */
[----:B------:R-:W-:Y:S01]  /*8e80*/  BPT.TRAP 0x1 ;  /* 0x000000040000795c */ /* 0x000fe20000300000 */
.L_x_93:
[----:B------:R-:W-:Y:S01]  /*8e90*/  IMAD R7, R2, 0x1000, R7 ;  /* 0x0000100002077824 */ /* 0x000fe200078e0207 */
[----:B------:R-:W-:Y:S01]  /*8ea0*/  R2UR UR17, R6 ;  /* 0x00000000061172ca */ /* 0x000fe200000e0000 */
[----:B------:R-:W-:Y:S01]  /*8eb0*/  ULDC.64 UR4, c[0x0][0x198] ;  /* 0x0000660000047ab9 */ /* 0x000fe20000000a00 */
[----:B------:R-:W-:Y:S01]  /*8ec0*/  R2UR UR19, R8 ;  /* 0x00000000081372ca */ /* 0x000fe200000e0000 */
[----:B------:R-:W-:Y:S01]  /*8ed0*/  UIADD3 UR4, UP0, UR4, 0x1f0, URZ ;  /* 0x000001f004047890 */ /* 0x000fe2000ff1e03f */
[----:B------:R-:W-:Y:S01]  /*8ee0*/  R2UR UR16, R7 ;  /* 0x00000000071072ca */ /* 0x000fe200000e0000 */
[----:B------:R-:W-:Y:S01]  /*8ef0*/  UMOV UR8, 0x0 ;  /* 0x0000000000087882 */ /* 0x000fe20000000000 */
[----:B------:R-:W-:Y:S01]  /*8f00*/  UMOV UR9, 0x10000000 ;  /* 0x1000000000097882 */ /* 0x000fe20000000000 */
[----:B------:R-:W-:Y:S01]  /*8f10*/  UIADD3.X UR5, URZ, UR5, URZ, UP0, !UPT ;  /* 0x000000053f057290 */ /* 0x000fe200087fe43f */
[----:B------:R-:W-:Y:S01]  /*8f20*/  VIADD R5, R2, 0x1 ;  /* 0x0000000102057836 */ /* 0x000fe20000000000 */
[----:B------:R-:W-:-:S04]  /*8f30*/  UMOV UR18, URZ ;  /* 0x0000003f00127c82 */ /* 0x000fc80008000000 */
[----:B------:R-:W-:Y:S01]  /*8f40*/  UIADD3 UR17, UR17, 0x7000, URZ ;  /* 0x0000700011117890 */ /* 0x000fe2000fffe03f */
[----:B------:R-:W-:Y:S01]  /*8f50*/  ISETP.NE.AND P4, PT, R5, 0x5, PT ;  /* 0x000000050500780c */ /* 0x000fe20003f85270 */
[----:B------:R-:W-:Y:S02]  /*8f60*/  USHF.L.U32 UR19, UR19, 0x6, URZ ;  /* 0x0000000613137899 */ /* 0x000fe4000800063f */
[----:B------:R-:W-:Y:S01]  /*8f70*/  UIADD3 UR16, UR16, 0x2000, URZ ;  /* 0x0000200010107890 */ /* 0x000fe2000fffe03f */
[----:B------:R-:W-:-:S04]  /*8f80*/  SEL R2, RZ, 0x1, P4 ;  /* 0x00000001ff027807 */ /* 0x000fc80002000000 */
[----:B------:R-:W-:Y:S02]  /*8f90*/  LOP3.LUT R3, R3, R2, RZ, 0x3c, !PT ;  /* 0x0000000203037212 */ /* 0x000fe400078e3cff */
[----:B------:R-:W-:Y:S02]  /*8fa0*/  SEL R2, R5, RZ, P4 ;  /* 0x000000ff05027207 */ /* 0x000fe40002000000 */
[----:B------:R1:W-:Y:S02]  /*8fb0*/  UTMALDG.4D [UR16], [UR4], desc[UR8] ;  /* 0x00000810040075b4 */ /* 0x0003e40008019000 */
[----:B-1----:R-:W-:-:S03]  /*8fc0*/  NOP ;  /* 0x0000000000007918 */ /* 0x002fc60000000000 */
.L_x_90:
[----:B------:R-:W-:Y:S05]  /*8fd0*/  BSYNC B1 ;  /* 0x0000000000017941 */ /* 0x000fea0003800000 */
.L_x_89:
[----:B------:R-:W-:Y:S01]  /*8fe0*/  ISETP.LT.OR P4, PT, R4, 0x4, !P3 ;  /* 0x000000040400780c */ /* 0x000fe20005f81670 */
[----:B------:R-:W-:-:S12]  /*8ff0*/  BSSY B1, `(.L_x_94) ;  /* 0x0000026000017945 */ /* 0x000fd80003800000 */
[----:B------:R-:W-:Y:S05]  /*9000*/  @P4 BRA `(.L_x_95) ;  /* 0x0000000000904947 */ /* 0x000fea0003800000 */
[----:B------:R-:W1:Y:S01]  /*9010*/  S2R R6, SR_CgaCtaId ;  /* 0x0000000000067919 */ /* 0x000e620000008800 */
[----:B------:R-:W-:Y:S02]  /*9020*/  MOV R5, 0x400 ;  /* 0x0000040000057802 */ /* 0x000fe40000000f00 */
[----:B------:R-:W-:Y:S02]  /*9030*/  SHF.L.U32 R7, R3, 0x1f, RZ ;  /* 0x0000001f03077819 */ /* 0x000fe400000006ff */
[----:B-1----:R-:W-:-:S05]  /*9040*/  LEA R5, R6, R5, 0x18 ;  /* 0x0000000506057211 */ /* 0x002fca00078ec0ff */
[----:B------:R-:W-:-:S04]  /*9050*/  IMAD R6, R2, 0x8, R5 ;  /* 0x0000000802067824 */ /* 0x000fc800078e0205 */
[----:B------:R-:W1:Y:S02]  /*9060*/  SYNCS.PHASECHK.TRANS64.TRYWAIT P4, [R6+URZ+0x7028], R7 ;  /* 0x00702807060075a7 */ /* 0x000e64000808017f */
[----:B-1----:R-:W-:Y:S05]  /*9070*/  @!P4 BRA `(.L_x_96) ;  /* 0x0000000400c8c947 */ /* 0x002fea0003800000 */
.L_x_112:
[----:B-1----:R-:W-:-:S04]  /*9080*/  @P1 IMAD.MOV.U32 R7, RZ, RZ, 0x1000 ;  /* 0x00001000ff071424 */ /* 0x002fc800078e00ff */
[----:B------:R1:W-:Y:S02]  /*9090*/  @P1 SYNCS.ARRIVE.TRANS64 RZ, [R6+URZ+0x7000], R7 ;  /* 0x0070000706ff19a7 */ /* 0x0003e4000800003f */
[----:B-1----:R-:W-:-:S04]  /*90a0*/  PRMT R7, R0, 0x9910, RZ ;  /* 0x0000991000077816 */ /* 0x002fc800000000ff */
[----:B------:R-:W-:-:S13]  /*90b0*/  ISETP.NE.AND P4, PT, R7, 0x2, PT ;  /* 0x000000020700780c */ /* 0x000fda0003f85270 */
[----:B------:R-:W-:Y:S05]  /*90c0*/  @P4 BRA `(.L_x_97) ;  /* 0x0000000000044947 */ /* 0x000fea0003800000 */
[----:B------:R-:W-:Y:S01]  /*90d0*/  BPT.TRAP 0x1 ;  /* 0x000000040000795c */ /* 0x000fe20000300000 */
.L_x_97:
[----:B------:R-:W-:Y:S05]  /*90e0*/  @P0 BRA `(.L_x_98) ;  /* 0x0000000000040947 */ /* 0x000fea0003800000 */
[----:B------:R-:W-:Y:S01]  /*90f0*/  BPT.TRAP 0x1 ;  /* 0x000000040000795c */ /* 0x000fe20000300000 */
.L_x_98:
        /* <DEDUP_REMOVED lines=10> */
[----:B------:R-:W-:Y:S01]  /*91a0*/  UMOV UR19, URZ ;  /* 0x0000003f00137c82 */ /* 0x000fe20008000000 */
[----:B------:R-:W-:-:S03]  /*91b0*/  VIADD R8, R8, 0x1 ;  /* 0x0000000108087836 */ /* 0x000fc60000000000 */
[----:B------:R-:W-:Y:S01]  /*91c0*/  UIADD3 UR17, UR17, 0x7000, URZ ;  /* 0x0000700011117890 */ /* 0x000fe2000fffe03f */
[C---:B------:R-:W-:Y:S01]  /*91d0*/  ISETP.NE.AND P4, PT, R2.reuse, 0x5, PT ;  /* 0x000000050200780c */ /* 0x040fe20003f85270 */
[----:B------:R-:W-:Y:S02]  /*91e0*/  USHF.L.U32 UR18, UR18, 0x6, URZ ;  /* 0x0000000612127899 */ /* 0x000fe4000800063f */
[----:B------:R-:W-:Y:S01]  /*91f0*/  UIADD3 UR16, UR16, 0x2000, URZ ;  /* 0x0000200010107890 */ /* 0x000fe2000fffe03f */
[----:B------:R-:W-:Y:S02]  /*9200*/  SEL R6, RZ, 0x1, P4 ;  /* 0x00000001ff067807 */ /* 0x000fe40002000000 */
[----:B------:R-:W-:Y:S02]  /*9210*/  SEL R2, R2, RZ, P4 ;  /* 0x000000ff02027207 */ /* 0x000fe40002000000 */
[----:B------:R-:W-:-:S04]  /*9220*/  LOP3.LUT R3, R3, R6, RZ, 0x3c, !PT ;  /* 0x0000000603037212 */ /* 0x000fc800078e3cff */
[----:B------:R1:W-:Y:S02]  /*9230*/  UTMALDG.4D [UR16], [UR4], desc[UR8] ;  /* 0x00000810040075b4 */ /* 0x0003e40008019000 */
[----:B-1----:R-:W-:Y:S01]  /*9240*/  NOP ;  /* 0x0000000000007918 */ /* 0x002fe20000000000 */
.L_x_95:
[----:B------:R-:W-:Y:S05]  /*9250*/  BSYNC B1 ;  /* 0x0000000000017941 */ /* 0x000fea0003800000 */
.L_x_94:
[C---:B------:R-:W-:Y:S01]  /*9260*/  ISETP.GT.AND P4, PT, R4.reuse, 0x4, PT ;  /* 0x000000040400780c */ /* 0x040fe20003f84270 */
[----:B------:R-:W-:-:S12]  /*9270*/  VIADD R4, R4, 0xfffffffe ;  /* 0xfffffffe04047836 */ /* 0x000fd80000000000 */
[----:B------:R-:W-:Y:S05]  /*9280*/  @P4 BRA `(.L_x_99) ;  /* 0xfffffff800bc4947 */ /* 0x000fea000383ffff */
[----:B------:R-:W-:Y:S05]  /*9290*/  BSYNC B0 ;  /* 0x0000000000007941 */ /* 0x000fea0003800000 */
.L_x_88:
[----:B------:R-:W-:Y:S05]  /*92a0*/  EXIT ;  /* 0x000000000000794d */ /* 0x000fea0003800000 */
.L_x_15:
[----:B--2---:R-:W-:-:S04]  /*92b0*/  IMAD.U32 R3, RZ, RZ, UR6 ;  /* 0x00000006ff037e24 */ /* 0x004fc8000f8e00ff */
[----:B------:R2:W3:Y:S03]  /*92c0*/  SYNCS.PHASECHK.TRANS64.TRYWAIT P1, [R3+URZ+0x7050], R4 ;  /* 0x00705004030075a7 */ /* 0x0004e6000802017f */
[----:B---3--:R-:W-:Y:S05]  /*92d0*/  @!P1 NANOSLEEP.SYNCS 0x989680 ;  /* 0x009896800000995d */ /* 0x008fea0003900000 */
[----:B------:R-:W3:Y:S02]  /*92e0*/  @!P1 SYNCS.PHASECHK.TRANS64 P1, [R3+URZ+0x7050], R4 ;  /* 0x00705004030095a7 */ /* 0x000ee4000802007f */
[----:B---3--:R-:W-:Y:S05]  /*92f0*/  @!P1 BRA `(.L_x_15) ;  /* 0xfffffffc00ec9947 */ /* 0x008fea000383ffff */
[----:B------:R-:W-:Y:S05]  /*9300*/  BRA `(.L_x_100) ;  /* 0xffffff7800a07947 */ /* 0x000fea000383ffff */
.L_x_17:
[----:B--2---:R-:W-:-:S04]  /*9310*/  IMAD.U32 R4, RZ, RZ, UR37 ;  /* 0x00000025ff047e24 */ /* 0x004fc8000f8e00ff */
[----:B------:R2:W3:Y:S03]  /*9320*/  SYNCS.PHASECHK.TRANS64.TRYWAIT P1, [R4+URZ+0x7000], R5 ;  /* 0x00700005040075a7 */ /* 0x0004e6000802017f */
[----:B---3--:R-:W-:Y:S05]  /*9330*/  @!P1 NANOSLEEP.SYNCS 0x989680 ;  /* 0x009896800000995d */ /* 0x008fea0003900000 */
[----:B------:R-:W3:Y:S02]  /*9340*/  @!P1 SYNCS.PHASECHK.TRANS64 P1, [R4+URZ+0x7000], R5 ;  /* 0x00700005040095a7 */ /* 0x000ee4000802007f */
[----:B---3--:R-:W-:Y:S05]  /*9350*/  @!P1 BRA `(.L_x_17) ;  /* 0xfffffffc00ec9947 */ /* 0x008fea000383ffff */
[----:B------:R-:W-:Y:S05]  /*9360*/  BRA `(.L_x_101) ;  /* 0xffffff7800a87947 */ /* 0x000fea000383ffff */
.L_x_18:
[----:B--2---:R-:W-:-:S04]  /*9370*/  IMAD.U32 R4, RZ, RZ, UR15 ;  /* 0x0000000fff047e24 */ /* 0x004fc8000f8e00ff */
[----:B------:R2:W3:Y:S03]  /*9380*/  SYNCS.PHASECHK.TRANS64.TRYWAIT P1, [R4+URZ+-0x8], R3 ;  /* 0xfffff803040075a7 */ /* 0x0004e6000802017f */
[----:B---3--:R-:W-:Y:S05]  /*9390*/  @!P1 NANOSLEEP.SYNCS 0x989680 ;  /* 0x009896800000995d */ /* 0x008fea0003900000 */
[----:B------:R-:W3:Y:S02]  /*93a0*/  @!P1 SYNCS.PHASECHK.TRANS64 P1, [R4+URZ+-0x8], R3 ;  /* 0xfffff803040095a7 */ /* 0x000ee4000802007f */
[----:B---3--:R-:W-:Y:S05]  /*93b0*/  @!P1 BRA `(.L_x_18) ;  /* 0xfffffffc00ec9947 */ /* 0x008fea000383ffff */
[----:B------:R-:W-:Y:S05]  /*93c0*/  BRA `(.L_x_102) ;  /* 0xffffff7800a47947 */ /* 0x000fea000383ffff */
.L_x_20:
[----:B-1----:R-:W-:-:S04]  /*93d0*/  IMAD.U32 R14, RZ, RZ, UR37 ;  /* 0x00000025ff0e7e24 */ /* 0x002fc8000f8e00ff */
[----:B------:R1:W2:Y:S03]  /*93e0*/  SYNCS.PHASECHK.TRANS64.TRYWAIT P2, [R14+URZ+0x7008], R5 ;  /* 0x007008050e0075a7 */ /* 0x0002a6000804017f */
[----:B--2---:R-:W-:Y:S05]  /*93f0*/  @!P2 NANOSLEEP.SYNCS 0x989680 ;  /* 0x009896800000a95d */ /* 0x004fea0003900000 */
[----:B------:R-:W2:Y:S02]  /*9400*/  @!P2 SYNCS.PHASECHK.TRANS64 P2, [R14+URZ+0x7008], R5 ;  /* 0x007008050e00a5a7 */ /* 0x000ea4000804007f */
[----:B--2---:R-:W-:Y:S05]  /*9410*/  @!P2 BRA `(.L_x_20) ;  /* 0xfffffffc00eca947 */ /* 0x004fea000383ffff */
[----:B------:R-:W-:Y:S05]  /*9420*/  BRA `(.L_x_103) ;  /* 0xffffff9400dc7947 */ /* 0x000fea000383ffff */
.L_x_25:
[----:B-1----:R-:W-:-:S04]  /*9430*/  IMAD.U32 R11, RZ, RZ, UR6 ;  /* 0x00000006ff0b7e24 */ /* 0x002fc8000f8e00ff */
[----:B------:R1:W2:Y:S03]  /*9440*/  SYNCS.PHASECHK.TRANS64.TRYWAIT P3, [R11+URZ+0x7000], R4 ;  /* 0x007000040b0075a7 */ /* 0x0002a6000806017f */
[----:B--2---:R-:W-:Y:S05]  /*9450*/  @!P3 NANOSLEEP.SYNCS 0x989680 ;  /* 0x009896800000b95d */ /* 0x004fea0003900000 */
[----:B------:R-:W2:Y:S02]  /*9460*/  @!P3 SYNCS.PHASECHK.TRANS64 P3, [R11+URZ+0x7000], R4 ;  /* 0x007000040b00b5a7 */ /* 0x000ea4000806007f */
[----:B--2---:R-:W-:Y:S05]  /*9470*/  @!P3 BRA `(.L_x_25) ;  /* 0xfffffffc00ecb947 */ /* 0x004fea000383ffff */
[----:B------:R-:W-:Y:S05]  /*9480*/  BRA `(.L_x_104) ;  /* 0xffffff9800787947 */ /* 0x000fea000383ffff */
.L_x_29:
[----:B-1----:R-:W-:-:S04]  /*9490*/  IMAD.U32 R14, RZ, RZ, UR6 ;  /* 0x00000006ff0e7e24 */ /* 0x002fc8000f8e00ff */
[----:B------:R1:W2:Y:S03]  /*94a0*/  SYNCS.PHASECHK.TRANS64.TRYWAIT P3, [R14+URZ+0x7000], R19 ;  /* 0x007000130e0075a7 */ /* 0x0002a6000806017f */
[----:B--2---:R-:W-:Y:S05]  /*94b0*/  @!P3 NANOSLEEP.SYNCS 0x989680 ;  /* 0x009896800000b95d */ /* 0x004fea0003900000 */
[----:B------:R-:W2:Y:S02]  /*94c0*/  @!P3 SYNCS.PHASECHK.TRANS64 P3, [R14+URZ+0x7000], R19 ;  /* 0x007000130e00b5a7 */ /* 0x000ea4000806007f */
[----:B--2---:R-:W-:Y:S05]  /*94d0*/  @!P3 BRA `(.L_x_29) ;  /* 0xfffffffc00ecb947 */ /* 0x004fea000383ffff */
[----:B------:R-:W-:Y:S05]  /*94e0*/  BRA `(.L_x_28) ;  /* 0xffffffb400247947 */ /* 0x000fea000383ffff */
.L_x_37:
[----:B--2---:R-:W-:-:S04]  /*94f0*/  IMAD.U32 R13, RZ, RZ, UR6 ;  /* 0x00000006ff0d7e24 */ /* 0x004fc8000f8e00ff */
[----:B------:R2:W3:Y:S03]  /*9500*/  SYNCS.PHASECHK.TRANS64.TRYWAIT P3, [R13+URZ+0x7000], R0 ;  /* 0x007000000d0075a7 */ /* 0x0004e6000806017f */
[----:B---3--:R-:W-:Y:S05]  /*9510*/  @!P3 NANOSLEEP.SYNCS 0x989680 ;  /* 0x009896800000b95d */ /* 0x008fea0003900000 */
[----:B------:R-:W3:Y:S02]  /*9520*/  @!P3 SYNCS.PHASECHK.TRANS64 P3, [R13+URZ+0x7000], R0 ;  /* 0x007000000d00b5a7 */ /* 0x000ee4000806007f */
[----:B---3--:R-:W-:Y:S05]  /*9530*/  @!P3 BRA `(.L_x_37) ;  /* 0xfffffffc00ecb947 */ /* 0x008fea000383ffff */
[----:B------:R-:W-:Y:S05]  /*9540*/  BRA `(.L_x_105) ;  /* 0xffffffb400e87947 */ /* 0x000fea000383ffff */
.L_x_41:
[----:B-1----:R-:W-:-:S04]  /*9550*/  IMAD.U32 R20, RZ, RZ, UR6 ;  /* 0x00000006ff147e24 */ /* 0x002fc8000f8e00ff */
[----:B------:R1:W2:Y:S03]  /*9560*/  SYNCS.PHASECHK.TRANS64.TRYWAIT P3, [R20+URZ+0x7000], R13 ;  /* 0x0070000d140075a7 */ /* 0x0002a6000806017f */
[----:B--2---:R-:W-:Y:S05]  /*9570*/  @!P3 NANOSLEEP.SYNCS 0x989680 ;  /* 0x009896800000b95d */ /* 0x004fea0003900000 */
[----:B------:R-:W2:Y:S02]  /*9580*/  @!P3 SYNCS.PHASECHK.TRANS64 P3, [R20+URZ+0x7000], R13 ;  /* 0x0070000d1400b5a7 */ /* 0x000ea4000806007f */
[----:B--2---:R-:W-:Y:S05]  /*9590*/  @!P3 BRA `(.L_x_41) ;  /* 0xfffffffc00ecb947 */ /* 0x004fea000383ffff */
[----:B------:R-:W-:Y:S05]  /*95a0*/  BRA `(.L_x_40) ;  /* 0xffffffd400847947 */ /* 0x000fea000383ffff */
.L_x_57:
[----:B--2---:R-:W-:-:S04]  /*95b0*/  IMAD.U32 R3, RZ, RZ, UR15 ;  /* 0x0000000fff037e24 */ /* 0x004fc8000f8e00ff */
[----:B------:R2:W3:Y:S03]  /*95c0*/  SYNCS.PHASECHK.TRANS64.TRYWAIT P0, [R3+URZ+0x8], R0 ;  /* 0x00000800030075a7 */ /* 0x0004e6000800017f */
[----:B---3--:R-:W-:Y:S05]  /*95d0*/  @!P0 NANOSLEEP.SYNCS 0x989680 ;  /* 0x009896800000895d */ /* 0x008fea0003900000 */
[----:B------:R-:W3:Y:S02]  /*95e0*/  @!P0 SYNCS.PHASECHK.TRANS64 P0, [R3+URZ+0x8], R0 ;  /* 0x00000800030085a7 */ /* 0x000ee4000800007f */
[----:B---3--:R-:W-:Y:S05]  /*95f0*/  @!P0 BRA `(.L_x_57) ;  /* 0xfffffffc00ec8947 */ /* 0x008fea000383ffff */
[----:B------:R-:W-:Y:S05]  /*9600*/  BRA `(.L_x_106) ;  /* 0xffffffdc00b07947 */ /* 0x000fea000383ffff */
.L_x_70:
[----:B--2---:R2:W4:Y:S02]  /*9610*/  SYNCS.PHASECHK.TRANS64.TRYWAIT P0, [R4+URZ+0x7060], R3 ;  /* 0x00706003040075a7 */ /* 0x004524000800017f */
[----:B----4-:R-:W-:Y:S05]  /*9620*/  @!P0 NANOSLEEP.SYNCS 0x989680 ;  /* 0x009896800000895d */ /* 0x010fea0003900000 */
[----:B------:R-:W4:Y:S02]  /*9630*/  @!P0 SYNCS.PHASECHK.TRANS64 P0, [R4+URZ+0x7060], R3 ;  /* 0x00706003040085a7 */ /* 0x000f24000800007f */
[----:B----4-:R-:W-:Y:S05]  /*9640*/  @!P0 BRA `(.L_x_70) ;  /* 0xfffffffc00f08947 */ /* 0x010fea000383ffff */
[----:B------:R-:W-:Y:S05]  /*9650*/  BRA `(.L_x_107) ;  /* 0xffffffec005c7947 */ /* 0x000fea000383ffff */
.L_x_75:
[----:B-1----:R1:W2:Y:S02]  /*9660*/  SYNCS.PHASECHK.TRANS64.TRYWAIT P0, [R2+URZ+0x7028], R5 ;  /* 0x00702805020075a7 */ /* 0x0022a4000800017f */
[----:B--2---:R-:W-:Y:S05]  /*9670*/  @!P0 NANOSLEEP.SYNCS 0x989680 ;  /* 0x009896800000895d */ /* 0x004fea0003900000 */
[----:B------:R-:W2:Y:S02]  /*9680*/  @!P0 SYNCS.PHASECHK.TRANS64 P0, [R2+URZ+0x7028], R5 ;  /* 0x00702805020085a7 */ /* 0x000ea4000800007f */
[----:B--2---:R-:W-:Y:S05]  /*9690*/  @!P0 BRA `(.L_x_75) ;  /* 0xfffffffc00f08947 */ /* 0x004fea000383ffff */
[----:B------:R-:W-:Y:S05]  /*96a0*/  BRA `(.L_x_108) ;  /* 0xffffffec00e07947 */ /* 0x000fea000383ffff */
.L_x_80:
[----:B-1----:R1:W2:Y:S02]  /*96b0*/  SYNCS.PHASECHK.TRANS64.TRYWAIT P0, [R5+URZ+0x7060], R6 ;  /* 0x00706006050075a7 */ /* 0x0022a4000800017f */
[----:B--2---:R-:W-:Y:S05]  /*96c0*/  @!P0 NANOSLEEP.SYNCS 0x989680 ;  /* 0x009896800000895d */ /* 0x004fea0003900000 */
[----:B------:R-:W2:Y:S02]  /*96d0*/  @!P0 SYNCS.PHASECHK.TRANS64 P0, [R5+URZ+0x7060], R6 ;  /* 0x00706006050085a7 */ /* 0x000ea4000800007f */
[----:B--2---:R-:W-:Y:S05]  /*96e0*/  @!P0 BRA `(.L_x_80) ;  /* 0xfffffffc00f08947 */ /* 0x004fea000383ffff */
[----:B------:R-:W-:Y:S05]  /*96f0*/  BRA `(.L_x_109) ;  /* 0xfffffff0005c7947 */ /* 0x000fea000383ffff */
.L_x_85:
[----:B-1----:R1:W2:Y:S02]  /*9700*/  SYNCS.PHASECHK.TRANS64.TRYWAIT P0, [R4+URZ+0x7028], R7 ;  /* 0x00702807040075a7 */ /* 0x0022a4000800017f */
[----:B--2---:R-:W-:Y:S05]  /*9710*/  @!P0 NANOSLEEP.SYNCS 0x989680 ;  /* 0x009896800000895d */ /* 0x004fea0003900000 */
[----:B------:R-:W2:Y:S02]  /*9720*/  @!P0 SYNCS.PHASECHK.TRANS64 P0, [R4+URZ+0x7028], R7 ;  /* 0x00702807040085a7 */ /* 0x000ea4000800007f */
[----:B--2---:R-:W-:Y:S05]  /*9730*/  @!P0 BRA `(.L_x_85) ;  /* 0xfffffffc00f08947 */ /* 0x004fea000383ffff */
[----:B------:R-:W-:Y:S05]  /*9740*/  BRA `(.L_x_110) ;  /* 0xfffffff000e47947 */ /* 0x000fea000383ffff */
.L_x_91:
[----:B-1----:R1:W2:Y:S02]  /*9750*/  SYNCS.PHASECHK.TRANS64.TRYWAIT P4, [R6+URZ+0x7028], R5 ;  /* 0x00702805060075a7 */ /* 0x0022a4000808017f */
[----:B--2---:R-:W-:Y:S05]  /*9760*/  @!P4 NANOSLEEP.SYNCS 0x989680 ;  /* 0x009896800000c95d */ /* 0x004fea0003900000 */
[----:B------:R-:W2:Y:S02]  /*9770*/  @!P4 SYNCS.PHASECHK.TRANS64 P4, [R6+URZ+0x7028], R5 ;  /* 0x007028050600c5a7 */ /* 0x000ea4000808007f */
[----:B--2---:R-:W-:Y:S05]  /*9780*/  @!P4 BRA `(.L_x_91) ;  /* 0xfffffffc00f0c947 */ /* 0x004fea000383ffff */
[----:B------:R-:W-:Y:S05]  /*9790*/  BRA `(.L_x_111) ;  /* 0xfffffff4009c7947 */ /* 0x000fea000383ffff */
.L_x_96:
[----:B-1----:R1:W2:Y:S02]  /*97a0*/  SYNCS.PHASECHK.TRANS64.TRYWAIT P4, [R6+URZ+0x7028], R7 ;  /* 0x00702807060075a7 */ /* 0x0022a4000808017f */
[----:B--2---:R-:W-:Y:S05]  /*97b0*/  @!P4 NANOSLEEP.SYNCS 0x989680 ;  /* 0x009896800000c95d */ /* 0x004fea0003900000 */
[----:B------:R-:W2:Y:S02]  /*97c0*/  @!P4 SYNCS.PHASECHK.TRANS64 P4, [R6+URZ+0x7028], R7 ;  /* 0x007028070600c5a7 */ /* 0x000ea4000808007f */
[----:B--2---:R-:W-:Y:S05]  /*97d0*/  @!P4 BRA `(.L_x_96) ;  /* 0xfffffffc00f0c947 */ /* 0x004fea000383ffff */
[----:B------:R-:W-:Y:S05]  /*97e0*/  BRA `(.L_x_112) ;  /* 0xfffffff800247947 */ /* 0x000fea000383ffff */
        .weak           $__internal_0_$__cuda_sm20_rcp_rn_f32_slowpath
        .type           $__internal_0_$__cuda_sm20_rcp_rn_f32_slowpath,@function
        .size           $__internal_0_$__cuda_sm20_rcp_rn_f32_slowpath,(.L_x_118 - $__internal_0_$__cuda_sm20_rcp_rn_f32_slowpath)
$__internal_0_$__cuda_sm20_rcp_rn_f32_slowpath:
[----:B------:R-:W-:Y:S01]  /*97f0*/  IMAD.SHL.U32 R0, R2, 0x2, RZ ;  /* 0x0000000202007824 */ /* 0x000fe200078e00ff */
[----:B------:R-:W-:Y:S04]  /*9800*/  BSSY B2, `(.L_x_113) ;  /* 0x0000030000027945 */ /* 0x000fe80003800000 */
[----:B------:R-:W-:-:S04]  /*9810*/  SHF.R.U32.HI R18, RZ, 0x18, R0 ;  /* 0x00000018ff127819 */ /* 0x000fc80000011600 */
[----:B------:R-:W-:-:S13]  /*9820*/  ISETP.NE.U32.AND P0, PT, R18, RZ, PT ;  /* 0x000000ff1200720c */ /* 0x000fda0003f05070 */
[----:B------:R-:W-:Y:S05]  /*9830*/  @P0 BRA `(.L_x_114) ;  /* 0x0000000000280947 */ /* 0x000fea0003800000 */
[----:B------:R-:W-:-:S05]  /*9840*/  IMAD.SHL.U32 R0, R2, 0x2, RZ ;  /* 0x0000000202007824 */ /* 0x000fca00078e00ff */
[----:B------:R-:W-:-:S13]  /*9850*/  ISETP.NE.AND P0, PT, R0, RZ, PT ;  /* 0x000000ff0000720c */ /* 0x000fda0003f05270 */
[----:B------:R-:W-:Y:S01]  /*9860*/  @P0 FFMA R10, R2, 1.84467440737095516160e+19, RZ ;  /* 0x5f800000020a0823 */ /* 0x000fe200000000ff */
[----:B------:R-:W-:Y:S08]  /*9870*/  @!P0 MUFU.RCP R3, R2 ;  /* 0x0000000200038308 */ /* 0x000ff00000001000 */
[----:B------:R-:W1:Y:S02]  /*9880*/  @P0 MUFU.RCP R13, R10 ;  /* 0x0000000a000d0308 */ /* 0x000e640000001000 */
[----:B-1----:R-:W-:-:S04]  /*9890*/  @P0 FFMA R0, R10, R13, -1 ;  /* 0xbf8000000a000423 */ /* 0x002fc8000000000d */
[----:B------:R-:W-:-:S04]  /*98a0*/  @P0 FADD.FTZ R0, -R0, -RZ ;  /* 0x800000ff00000221 */ /* 0x000fc80000010100 */
[----:B------:R-:W-:-:S04]  /*98b0*/  @P0 FFMA R0, R13, R0, R13 ;  /* 0x000000000d000223 */ /* 0x000fc8000000000d */
[----:B------:R-:W-:Y:S01]  /*98c0*/  @P0 FFMA R3, R0, 1.84467440737095516160e+19, RZ ;  /* 0x5f80000000030823 */ /* 0x000fe200000000ff */
[----:B------:R-:W-:Y:S06]  /*98d0*/  BRA `(.L_x_115) ;  /* 0x0000000000887947 */ /* 0x000fec0003800000 */
.L_x_114:
[----:B------:R-:W-:-:S05]  /*98e0*/  VIADD R19, R18, 0xffffff03 ;  /* 0xffffff0312137836 */ /* 0x000fca0000000000 */
[----:B------:R-:W-:-:S13]  /*98f0*/  ISETP.GT.U32.AND P0, PT, R19, 0x1, PT ;  /* 0x000000011300780c */ /* 0x000fda0003f04070 */
[----:B------:R-:W-:Y:S05]  /*9900*/  @P0 BRA `(.L_x_116) ;  /* 0x0000000000780947 */ /* 0x000fea0003800000 */
[----:B------:R-:W-:Y:S01]  /*9910*/  LOP3.LUT R0, R2, 0x7fffff, RZ, 0xc0, !PT ;  /* 0x007fffff02007812 */ /* 0x000fe200078ec0ff */
[----:B------:R-:W-:-:S03]  /*9920*/  IMAD.MOV.U32 R14, RZ, RZ, 0x3 ;  /* 0x00000003ff0e7424 */ /* 0x000fc600078e00ff */
[----:B------:R-:W-:Y:S02]  /*9930*/  LOP3.LUT R0, R0, 0x3f800000, RZ, 0xfc, !PT ;  /* 0x3f80000000007812 */ /* 0x000fe400078efcff */
[----:B------:R-:W-:Y:S02]  /*9940*/  SHF.L.U32 R14, R14, R19, RZ ;  /* 0x000000130e0e7219 */ /* 0x000fe400000006ff */
[----:B------:R-:W1:Y:S02]  /*9950*/  MUFU.RCP R3, R0 ;  /* 0x0000000000037308 */ /* 0x000e640000001000 */
[----:B-1----:R-:W-:-:S04]  /*9960*/  FFMA R10, R0, R3, -1 ;  /* 0xbf800000000a7423 */ /* 0x002fc80000000003 */
[----:B------:R-:W-:-:S04]  /*9970*/  FADD.FTZ R10, -R10, -RZ ;  /* 0x800000ff0a0a7221 */ /* 0x000fc80000010100 */
[CCC-:B------:R-:W-:Y:S01]  /*9980*/  FFMA.RM R12, R3.reuse, R10.reuse, R3.reuse ;  /* 0x0000000a030c7223 */ /* 0x1c0fe20000004003 */
[----:B------:R-:W-:-:S04]  /*9990*/  FFMA.RP R13, R3, R10, R3 ;  /* 0x0000000a030d7223 */ /* 0x000fc80000008003 */
[C---:B------:R-:W-:Y:S02]  /*99a0*/  LOP3.LUT R3, R12.reuse, 0x7fffff, RZ, 0xc0, !PT ;  /* 0x007fffff0c037812 */ /* 0x040fe400078ec0ff */
[----:B------:R-:W-:Y:S02]  /*99b0*/  FSETP.NEU.FTZ.AND P0, PT, R12, R13, PT ;  /* 0x0000000d0c00720b */ /* 0x000fe40003f1d000 */
[----:B------:R-:W-:Y:S02]  /*99c0*/  LOP3.LUT R3, R3, 0x800000, RZ, 0xfc, !PT ;  /* 0x0080000003037812 */ /* 0x000fe400078efcff */
[----:B------:R-:W-:Y:S02]  /*99d0*/  SEL R10, RZ, 0xffffffff, !P0 ;  /* 0xffffffffff0a7807 */ /* 0x000fe40004000000 */
[----:B------:R-:W-:-:S03]  /*99e0*/  LOP3.LUT R14, R14, R3, RZ, 0xc0, !PT ;  /* 0x000000030e0e7212 */ /* 0x000fc600078ec0ff */
[----:B------:R-:W-:Y:S01]  /*99f0*/  IMAD.MOV R10, RZ, RZ, -R10 ;  /* 0x000000ffff0a7224 */ /* 0x000fe200078e0a0a */
[----:B------:R-:W-:-:S04]  /*9a00*/  SHF.R.U32.HI R14, RZ, R19, R14 ;  /* 0x00000013ff0e7219 */ /* 0x000fc8000001160e */
[----:B------:R-:W-:Y:S02]  /*9a10*/  LOP3.LUT P1, RZ, R10, R19, R3, 0xf8, !PT ;  /* 0x000000130aff7212 */ /* 0x000fe4000782f803 */
[C---:B------:R-:W-:Y:S02]  /*9a20*/  LOP3.LUT P0, RZ, R14.reuse, 0x1, RZ, 0xc0, !PT ;  /* 0x000000010eff7812 */ /* 0x040fe4000780c0ff */
[----:B------:R-:W-:-:S04]  /*9a30*/  LOP3.LUT P2, RZ, R14, 0x2, RZ, 0xc0, !PT ;  /* 0x000000020eff7812 */ /* 0x000fc8000784c0ff */
[----:B------:R-:W-:Y:S02]  /*9a40*/  PLOP3.LUT P0, PT, P0, P1, P2, 0xe0, 0x0 ;  /* 0x000000000000781c */ /* 0x000fe40000703c20 */
[----:B------:R-:W-:Y:S02]  /*9a50*/  LOP3.LUT P1, RZ, R2, 0x7fffff, RZ, 0xc0, !PT ;  /* 0x007fffff02ff7812 */ /* 0x000fe4000782c0ff */
[----:B------:R-:W-:-:S05]  /*9a60*/  SEL R0, RZ, 0x1, !P0 ;  /* 0x00000001ff007807 */ /* 0x000fca0004000000 */
[----:B------:R-:W-:-:S05]  /*9a70*/  IMAD.MOV R0, RZ, RZ, -R0 ;  /* 0x000000ffff007224 */ /* 0x000fca00078e0a00 */
[----:B------:R-:W-:Y:S01]  /*9a80*/  ISETP.GE.AND P0, PT, R0, RZ, PT ;  /* 0x000000ff0000720c */ /* 0x000fe20003f06270 */
[----:B------:R-:W-:-:S05]  /*9a90*/  VIADD R0, R18, 0xffffff04 ;  /* 0xffffff0412007836 */ /* 0x000fca0000000000 */
[----:B------:R-:W-:-:S07]  /*9aa0*/  SHF.R.U32.HI R3, RZ, R0, R3 ;  /* 0x00000000ff037219 */ /* 0x000fce0000011603 */
[----:B------:R-:W-:-:S04]  /*9ab0*/  @!P0 VIADD R3, R3, 0x1 ;  /* 0x0000000103038836 */ /* 0x000fc80000000000 */
[----:B------:R-:W-:-:S05]  /*9ac0*/  @!P1 IMAD.SHL.U32 R3, R3, 0x2, RZ ;  /* 0x0000000203039824 */ /* 0x000fca00078e00ff */
[----:B------:R-:W-:Y:S01]  /*9ad0*/  LOP3.LUT R3, R3, 0x80000000, R2, 0xf8, !PT ;  /* 0x8000000003037812 */ /* 0x000fe200078ef802 */
[----:B------:R-:W-:Y:S06]  /*9ae0*/  BRA `(.L_x_115) ;  /* 0x0000000000047947 */ /* 0x000fec0003800000 */
.L_x_116:
[----:B------:R1:W2:Y:S02]  /*9af0*/  MUFU.RCP R3, R2 ;  /* 0x0000000200037308 */ /* 0x0002a40000001000 */
.L_x_115:
[----:B------:R-:W-:Y:S05]  /*9b00*/  BSYNC B2 ;  /* 0x0000000000027941 */ /* 0x000fea0003800000 */
.L_x_113:
[----:B--2---:R-:W-:Y:S02]  /*9b10*/  IMAD.MOV.U32 R0, RZ, RZ, R3 ;  /* 0x000000ffff007224 */ /* 0x004fe400078e0003 */
[----:B-1----:R-:W-:Y:S02]  /*9b20*/  IMAD.MOV.U32 R2, RZ, RZ, R15 ;  /* 0x000000ffff027224 */ /* 0x002fe400078e000f */
[----:B------:R-:W-:-:S04]  /*9b30*/  IMAD.MOV.U32 R3, RZ, RZ, 0x0 ;  /* 0x00000000ff037424 */ /* 0x000fc800078e00ff */
[----:B------:R-:W-:Y:S05]  /*9b40*/  RET.REL.NODEC R2 `(_ZN7cutlass13device_kernelINS_4fmha6kernel28FmhaKernelTmaWarpSpecializedINS1_10collective30FmhaMainloopTmaWarpSpecializedINS_12float_e4m3_tEffN4cute5tupleIJNS7_1CILi128EEENS9_ILi64EEESB_EEENS8_IJiNS9_ILi1EEENS8_IJiiEEEEEESF_NS8_IJSD_iSE_EEENS4_14ResidualFusionEJEEENS4_15FmhaFwdEpilogueIS6_fNS8_IJSB_SB_SB_EEEEENS2_23IndividualTileSchedulerEJEEEEEvNT_6ParamsE) ;  /* 0xffffff64022c7950 */ /* 0x000fea0003c3ffff */
.L_x_117:
[----:B------:R-:W-:-:S00]  /*9b50*/  BRA `(.L_x_117) ;  /* 0xfffffffc00fc7947 */ /* 0x000fc0000383ffff */
[----:B------:R-:W-:-:S00]  /*9b60*/  NOP ;  /* 0x0000000000007918 */ /* 0x000fc00000000000 */
        /* <DEDUP_REMOVED lines=9> */
.L_x_118:


//--------------------- .nv.global.init           --------------------------
	.section	.nv.global.init,"aw",@progbits
.nv.global.init:
	.type		$str$24,@object
	.size		$str$24,($str$25 - $str$24)
$str$24:
        /*0000*/ 	.byte	0x28, 0x61, 0x64, 0x64, 0x72, 0x65, 0x73, 0x73, 0x20, 0x26, 0x20, 0x6d, 0x61, 0x73, 0x6b, 0x29
        /*0010*/ 	.byte	0x20, 0x3d, 0x3d, 0x20, 0x30, 0x00
	.type		$str$25,@object
	.size		$str$25,(__unnamed_1 - $str$25)
$str$25:
        /*0016*/ 	.byte	0x2f, 0x74, 0x6d, 0x70, 0x2f, 0x63, 0x75, 0x74, 0x6c, 0x61, 0x73, 0x73, 0x5f, 0x73, 0x77, 0x65
        /*0026*/ 	.byte	0x65, 0x70, 0x5f, 0x73, 0x72, 0x63, 0x2f, 0x69, 0x6e, 0x63, 0x6c, 0x75, 0x64, 0x65, 0x2f, 0x63
        /*0036*/ 	.byte	0x75, 0x74, 0x65, 0x2f, 0x70, 0x6f, 0x69, 0x6e, 0x74, 0x65, 0x72, 0x5f, 0x66, 0x6c, 0x61, 0x67
        /*0046*/ 	.byte	0x67, 0x65, 0x64, 0x2e, 0x68, 0x70, 0x70, 0x00
	.type		__unnamed_1,@object
	.size		__unnamed_1,(.L_0 - __unnamed_1)
__unnamed_1:
        /*004e*/ 	.byte	0x61, 0x75, 0x74, 0x6f, 0x20, 0x63, 0x75, 0x74, 0x65, 0x3a, 0x3a, 0x61, 0x73, 0x5f, 0x70, 0x6f
        /* <DEDUP_REMOVED lines=27> */
        /*020e*/ 	.byte	0x43, 0x3c, 0x30, 0x3e, 0x3e, 0x3e, 0x3e, 0x3e, 0x5d, 0x00
.L_0:


//--------------------- .nv.shared._ZN7cutlass13device_kernelINS_4fmha6kernel28FmhaKernelTmaWarpSpecializedINS1_10collective30FmhaMainloopTmaWarpSpecializedINS_12float_e4m3_tEffN4cute5tupleIJNS7_1CILi128EEENS9_ILi64EEESB_EEENS8_IJiNS9_ILi1EEENS8_IJiiEEEEEESF_NS8_IJSD_iSE_EEENS4_14ResidualFusionEJEEENS4_15FmhaFwdEpilogueIS6_fNS8_IJSB_SB_SB_EEEEENS2_23IndividualTileSchedulerEJEEEEEvNT_6ParamsE --------------------------
	.section	.nv.shared._ZN7cutlass13device_kernelINS_4fmha6kernel28FmhaKernelTmaWarpSpecializedINS1_10collective30FmhaMainloopTmaWarpSpecializedINS_12float_e4m3_tEffN4cute5tupleIJNS7_1CILi128EEENS9_ILi64EEESB_EEENS8_IJiNS9_ILi1EEENS8_IJiiEEEEEESF_NS8_IJSD_iSE_EEENS4_14ResidualFusionEJEEENS4_15FmhaFwdEpilogueIS6_fNS8_IJSB_SB_SB_EEEEENS2_23IndividualTileSchedulerEJEEEEEvNT_6ParamsE,"aw",@nobits
	.sectionflags	@""
	.align	16
	.zero		1024


//--------------------- .nv.shared.reserved.0     --------------------------
	.section	.nv.shared.reserved.0,"aw",@nobits
	.weak		__nv_reservedSMEM_offset_0_alias
	.size		__nv_reservedSMEM_offset_0_alias, 0, 0
	.other		__nv_reservedSMEM_offset_0_alias,@"STO_CUDA_RESERVED_SHARED STV_DEFAULT"
__nv_reservedSMEM_offset_0_alias:
	.zero		0


//--------------------- .nv.global                --------------------------
	.section	.nv.global,"aw",@nobits
.nv.global:
	.type		_ZN39_INTERNAL_e0331acc_4_k_cu_7cf34ab4_35534cute1_E,@object
	.size		_ZN39_INTERNAL_e0331acc_4_k_cu_7cf34ab4_35534cute1_E,(_ZN39_INTERNAL_e0331acc_4_k_cu_7cf34ab4_35534cuda3std3__45__cpo6cbeginE - _ZN39_INTERNAL_e0331acc_4_k_cu_7cf34ab4_35534cute1_E)
_ZN39_INTERNAL_e0331acc_4_k_cu_7cf34ab4_35534cute1_E:
	.zero		1
	.type		_ZN39_INTERNAL_e0331acc_4_k_cu_7cf34ab4_35534cuda3std3__45__cpo6cbeginE,@object
	.size		_ZN39_INTERNAL_e0331acc_4_k_cu_7cf34ab4_35534cuda3std3__45__cpo6cbeginE,(_ZN39_INTERNAL_e0331acc_4_k_cu_7cf34ab4_35534cuda3std3__48in_placeE - _ZN39_INTERNAL_e0331acc_4_k_cu_7cf34ab4_35534cuda3std3__45__cpo6cbeginE)
_ZN39_INTERNAL_e0331acc_4_k_cu_7cf34ab4_35534cuda3std3__45__cpo6cbeginE:
	.zero		1
	.type		_ZN39_INTERNAL_e0331acc_4_k_cu_7cf34ab4_35534cuda3std3__48in_placeE,@object
	.size		_ZN39_INTERNAL_e0331acc_4_k_cu_7cf34ab4_35534cuda3std3__48in_placeE,(_ZN39_INTERNAL_e0331acc_4_k_cu_7cf34ab4_35534cuda3std6ranges3__45__cpo9iter_moveE - _ZN39_INTERNAL_e0331acc_4_k_cu_7cf34ab4_35534cuda3std3__48in_placeE)
_ZN39_INTERNAL_e0331acc_4_k_cu_7cf34ab4_35534cuda3std3__48in_placeE:
	.zero		1
	.type		_ZN39_INTERNAL_e0331acc_4_k_cu_7cf34ab4_35534cuda3std6ranges3__45__cpo9iter_moveE,@object
	.size		_ZN39_INTERNAL_e0331acc_4_k_cu_7cf34ab4_35534cuda3std6ranges3__45__cpo9iter_moveE,(_ZN39_INTERNAL_e0331acc_4_k_cu_7cf34ab4_35534cuda3std3__45__cpo5beginE - _ZN39_INTERNAL_e0331acc_4_k_cu_7cf34ab4_35534cuda3std6ranges3__45__cpo9iter_moveE)
_ZN39_INTERNAL_e0331acc_4_k_cu_7cf34ab4_35534cuda3std6ranges3__45__cpo9iter_moveE:
	.zero		1
	.type		_ZN39_INTERNAL_e0331acc_4_k_cu_7cf34ab4_35534cuda3std3__45__cpo5beginE,@object
	.size		_ZN39_INTERNAL_e0331acc_4_k_cu_7cf34ab4_35534cuda3std3__45__cpo5beginE,(_ZN39_INTERNAL_e0331acc_4_k_cu_7cf34ab4_35534cuda3std3__441_GLOBAL__N__e0331acc_4_k_cu_7cf34ab4_35536ignoreE - _ZN39_INTERNAL_e0331acc_4_k_cu_7cf34ab4_35534cuda3std3__45__cpo5beginE)
_ZN39_INTERNAL_e0331acc_4_k_cu_7cf34ab4_35534cuda3std3__45__cpo5beginE:
	.zero		1
	.type		_ZN39_INTERNAL_e0331acc_4_k_cu_7cf34ab4_35534cuda3std3__441_GLOBAL__N__e0331acc_4_k_cu_7cf34ab4_35536ignoreE,@object
	.size		_ZN39_INTERNAL_e0331acc_4_k_cu_7cf34ab4_35534cuda3std3__441_GLOBAL__N__e0331acc_4_k_cu_7cf34ab4_35536ignoreE,(_ZN39_INTERNAL_e0331acc_4_k_cu_7cf34ab4_35534cute7productE - _ZN39_INTERNAL_e0331acc_4_k_cu_7cf34ab4_35534cuda3std3__441_GLOBAL__N__e0331acc_4_k_cu_7cf34ab4_35536ignoreE)
_ZN39_INTERNAL_e0331acc_4_k_cu_7cf34ab4_35534cuda3std3__441_GLOBAL__N__e0331acc_4_k_cu_7cf34ab4_35536ignoreE:
	.zero		1
	.type		_ZN39_INTERNAL_e0331acc_4_k_cu_7cf34ab4_35534cute7productE,@object
	.size		_ZN39_INTERNAL_e0331acc_4_k_cu_7cf34ab4_35534cute7productE,(_ZN39_INTERNAL_e0331acc_4_k_cu_7cf34ab4_35534cuda3std3__45__cpo3endE - _ZN39_INTERNAL_e0331acc_4_k_cu_7cf34ab4_35534cute7productE)
_ZN39_INTERNAL_e0331acc_4_k_cu_7cf34ab4_35534cute7productE:
	.zero		1
	.type		_ZN39_INTERNAL_e0331acc_4_k_cu_7cf34ab4_35534cuda3std3__45__cpo3endE,@object
	.size		_ZN39_INTERNAL_e0331acc_4_k_cu_7cf34ab4_35534cuda3std3__45__cpo3endE,(_ZN39_INTERNAL_e0331acc_4_k_cu_7cf34ab4_35534cuda3std3__419piecewise_constructE - _ZN39_INTERNAL_e0331acc_4_k_cu_7cf34ab4_35534cuda3std3__45__cpo3endE)
_ZN39_INTERNAL_e0331acc_4_k_cu_7cf34ab4_35534cuda3std3__45__cpo3endE:
	.zero		1
	.type		_ZN39_INTERNAL_e0331acc_4_k_cu_7cf34ab4_35534cuda3std3__419piecewise_constructE,@object
	.size		_ZN39_INTERNAL_e0331acc_4_k_cu_7cf34ab4_35534cuda3std3__419piecewise_constructE,(_ZN39_INTERNAL_e0331acc_4_k_cu_7cf34ab4_35534cuda3std3__45__cpo4cendE - _ZN39_INTERNAL_e0331acc_4_k_cu_7cf34ab4_35534cuda3std3__419piecewise_constructE)
_ZN39_INTERNAL_e0331acc_4_k_cu_7cf34ab4_35534cuda3std3__419piecewise_constructE:
	.zero		1
	.type		_ZN39_INTERNAL_e0331acc_4_k_cu_7cf34ab4_35534cuda3std3__45__cpo4cendE,@object
	.size		_ZN39_INTERNAL_e0331acc_4_k_cu_7cf34ab4_35534cuda3std3__45__cpo4cendE,(_ZN39_INTERNAL_e0331acc_4_k_cu_7cf34ab4_35534cuda3std6ranges3__45__cpo4swapE - _ZN39_INTERNAL_e0331acc_4_k_cu_7cf34ab4_35534cuda3std3__45__cpo4cendE)
_ZN39_INTERNAL_e0331acc_4_k_cu_7cf34ab4_35534cuda3std3__45__cpo4cendE:
	.zero		1
	.type		_ZN39_INTERNAL_e0331acc_4_k_cu_7cf34ab4_35534cuda3std6ranges3__45__cpo4swapE,@object
	.size		_ZN39_INTERNAL_e0331acc_4_k_cu_7cf34ab4_35534cuda3std6ranges3__45__cpo4swapE,(.L_8 - _ZN39_INTERNAL_e0331acc_4_k_cu_7cf34ab4_35534cuda3std6ranges3__45__cpo4swapE)
_ZN39_INTERNAL_e0331acc_4_k_cu_7cf34ab4_35534cuda3std6ranges3__45__cpo4swapE:
	.zero		1
.L_8:


//--------------------- .nv.constant0._ZN7cutlass13device_kernelINS_4fmha6kernel28FmhaKernelTmaWarpSpecializedINS1_10collective30FmhaMainloopTmaWarpSpecializedINS_12float_e4m3_tEffN4cute5tupleIJNS7_1CILi128EEENS9_ILi64EEESB_EEENS8_IJiNS9_ILi1EEENS8_IJiiEEEEEESF_NS8_IJSD_iSE_EEENS4_14ResidualFusionEJEEENS4_15FmhaFwdEpilogueIS6_fNS8_IJSB_SB_SB_EEEEENS2_23IndividualTileSchedulerEJEEEEEvNT_6ParamsE --------------------------
	.section	.nv.constant0._ZN7cutlass13device_kernelINS_4fmha6kernel28FmhaKernelTmaWarpSpecializedINS1_10collective30FmhaMainloopTmaWarpSpecializedINS_12float_e4m3_tEffN4cute5tupleIJNS7_1CILi128EEENS9_ILi64EEESB_EEENS8_IJiNS9_ILi1EEENS8_IJiiEEEEEESF_NS8_IJSD_iSE_EEENS4_14ResidualFusionEJEEENS4_15FmhaFwdEpilogueIS6_fNS8_IJSB_SB_SB_EEEEENS2_23IndividualTileSchedulerEJEEEEEvNT_6ParamsE,"a",@progbits
	.sectionflags	@""
	.align	4
.nv.constant0._ZN7cutlass13device_kernelINS_4fmha6kernel28FmhaKernelTmaWarpSpecializedINS1_10collective30FmhaMainloopTmaWarpSpecializedINS_12float_e4m3_tEffN4cute5tupleIJNS7_1CILi128EEENS9_ILi64EEESB_EEENS8_IJiNS9_ILi1EEENS8_IJiiEEEEEESF_NS8_IJSD_iSE_EEENS4_14ResidualFusionEJEEENS4_15FmhaFwdEpilogueIS6_fNS8_IJSB_SB_SB_EEEEENS2_23IndividualTileSchedulerEJEEEEEvNT_6ParamsE:
	.zero		2688


//--------------------- SYMBOLS --------------------------

	.type		.nv.reservedSmem.offset0,@object
	.size		.nv.reservedSmem.offset0,0x4
	.type		__assertfail,@function
